//
// Generated by NVIDIA NVVM Compiler
//
// Compiler Build ID: CL-36424714
// Cuda compilation tools, release 13.0, V13.0.88
// Based on NVVM 20.0.0
//

.version 9.0
.target sm_100
.address_size 64

// _ZZ10mat_mul_dtILi128ELi4EEvPK6__halfS2_PS0_mmmE2aS has been demoted
// _ZZ10mat_mul_dtILi128ELi4EEvPK6__halfS2_PS0_mmmE2bS has been demoted
// _ZZ10mat_mul_dtILi128ELi4EEvPK6__halfS2_PS0_mmmE2cS has been demoted

.entry _Z9mat_mul_dPfS_S_mmm(
	.param .u64 .ptr .align 1 _Z9mat_mul_dPfS_S_mmm_param_0,
	.param .u64 .ptr .align 1 _Z9mat_mul_dPfS_S_mmm_param_1,
	.param .u64 .ptr .align 1 _Z9mat_mul_dPfS_S_mmm_param_2,
	.param .u64 _Z9mat_mul_dPfS_S_mmm_param_3,
	.param .u64 _Z9mat_mul_dPfS_S_mmm_param_4,
	.param .u64 _Z9mat_mul_dPfS_S_mmm_param_5
)
{
	.reg .pred 	%p<13>;
	.reg .b32 	%r<10>;
	.reg .b32 	%f<70>;
	.reg .b64 	%rd<78>;

	ld.param.u64 	%rd26, [_Z9mat_mul_dPfS_S_mmm_param_0];
	ld.param.u64 	%rd27, [_Z9mat_mul_dPfS_S_mmm_param_1];
	ld.param.u64 	%rd28, [_Z9mat_mul_dPfS_S_mmm_param_3];
	ld.param.u64 	%rd24, [_Z9mat_mul_dPfS_S_mmm_param_4];
	ld.param.u64 	%rd25, [_Z9mat_mul_dPfS_S_mmm_param_5];
	cvta.to.global.u64 	%rd1, %rd27;
	cvta.to.global.u64 	%rd2, %rd26;
	mov.u32 	%r1, %tid.x;
	mov.u32 	%r2, %ctaid.x;
	mov.u32 	%r3, %ntid.x;
	mad.lo.s32 	%r4, %r2, %r3, %r1;
	cvt.u64.u32 	%rd3, %r4;
	mov.u32 	%r5, %tid.y;
	mov.u32 	%r6, %ctaid.y;
	mov.u32 	%r7, %ntid.y;
	mad.lo.s32 	%r8, %r6, %r7, %r5;
	cvt.u64.u32 	%rd4, %r8;
	setp.le.u64 	%p1, %rd24, %rd3;
	setp.le.u64 	%p2, %rd28, %rd4;
	or.pred  	%p3, %p1, %p2;
	@%p3 bra 	$L__BB0_14;
	setp.eq.s64 	%p4, %rd25, 0;
	mov.f32 	%f69, 0f00000000;
	@%p4 bra 	$L__BB0_13;
	mul.lo.s64 	%rd5, %rd25, %rd4;
	and.b64  	%rd6, %rd25, 7;
	setp.lt.u64 	%p5, %rd25, 8;
	mov.f32 	%f69, 0f00000000;
	mov.b64 	%rd76, 0;
	@%p5 bra 	$L__BB0_5;
	and.b64  	%rd76, %rd25, -8;
	shl.b64 	%rd31, %rd3, 2;
	add.s64 	%rd73, %rd1, %rd31;
	shl.b64 	%rd9, %rd24, 5;
	shl.b64 	%rd32, %rd5, 2;
	add.s64 	%rd33, %rd32, %rd2;
	add.s64 	%rd72, %rd33, 16;
	mov.f32 	%f69, 0f00000000;
	mov.u64 	%rd74, %rd76;
$L__BB0_4:
	.pragma "nounroll";
	ld.global.f32 	%f17, [%rd72+-16];
	ld.global.f32 	%f18, [%rd73];
	fma.rn.f32 	%f19, %f17, %f18, %f69;
	ld.global.f32 	%f20, [%rd72+-12];
	shl.b64 	%rd34, %rd24, 2;
	add.s64 	%rd35, %rd73, %rd34;
	ld.global.f32 	%f21, [%rd35];
	fma.rn.f32 	%f22, %f20, %f21, %f19;
	ld.global.f32 	%f23, [%rd72+-8];
	add.s64 	%rd36, %rd35, %rd34;
	ld.global.f32 	%f24, [%rd36];
	fma.rn.f32 	%f25, %f23, %f24, %f22;
	ld.global.f32 	%f26, [%rd72+-4];
	add.s64 	%rd37, %rd36, %rd34;
	ld.global.f32 	%f27, [%rd37];
	fma.rn.f32 	%f28, %f26, %f27, %f25;
	ld.global.f32 	%f29, [%rd72];
	add.s64 	%rd38, %rd37, %rd34;
	ld.global.f32 	%f30, [%rd38];
	fma.rn.f32 	%f31, %f29, %f30, %f28;
	ld.global.f32 	%f32, [%rd72+4];
	add.s64 	%rd39, %rd38, %rd34;
	ld.global.f32 	%f33, [%rd39];
	fma.rn.f32 	%f34, %f32, %f33, %f31;
	ld.global.f32 	%f35, [%rd72+8];
	add.s64 	%rd40, %rd39, %rd34;
	ld.global.f32 	%f36, [%rd40];
	fma.rn.f32 	%f37, %f35, %f36, %f34;
	ld.global.f32 	%f38, [%rd72+12];
	add.s64 	%rd41, %rd40, %rd34;
	ld.global.f32 	%f39, [%rd41];
	fma.rn.f32 	%f69, %f38, %f39, %f37;
	add.s64 	%rd74, %rd74, -8;
	add.s64 	%rd73, %rd73, %rd9;
	add.s64 	%rd72, %rd72, 32;
	setp.ne.s64 	%p6, %rd74, 0;
	@%p6 bra 	$L__BB0_4;
$L__BB0_5:
	setp.eq.s64 	%p7, %rd6, 0;
	@%p7 bra 	$L__BB0_13;
	and.b64  	%rd18, %rd25, 3;
	setp.lt.u64 	%p8, %rd6, 4;
	@%p8 bra 	$L__BB0_8;
	add.s64 	%rd42, %rd76, %rd5;
	shl.b64 	%rd43, %rd42, 2;
	add.s64 	%rd44, %rd2, %rd43;
	ld.global.f32 	%f41, [%rd44];
	mad.lo.s64 	%rd45, %rd76, %rd24, %rd3;
	shl.b64 	%rd46, %rd45, 2;
	add.s64 	%rd47, %rd1, %rd46;
	ld.global.f32 	%f42, [%rd47];
	fma.rn.f32 	%f43, %f41, %f42, %f69;
	ld.global.f32 	%f44, [%rd44+4];
	shl.b64 	%rd48, %rd24, 2;
	add.s64 	%rd49, %rd47, %rd48;
	ld.global.f32 	%f45, [%rd49];
	fma.rn.f32 	%f46, %f44, %f45, %f43;
	ld.global.f32 	%f47, [%rd44+8];
	add.s64 	%rd50, %rd49, %rd48;
	ld.global.f32 	%f48, [%rd50];
	fma.rn.f32 	%f49, %f47, %f48, %f46;
	ld.global.f32 	%f50, [%rd44+12];
	add.s64 	%rd51, %rd50, %rd48;
	ld.global.f32 	%f51, [%rd51];
	fma.rn.f32 	%f69, %f50, %f51, %f49;
	add.s64 	%rd76, %rd76, 4;
$L__BB0_8:
	setp.eq.s64 	%p9, %rd18, 0;
	@%p9 bra 	$L__BB0_13;
	setp.eq.s64 	%p10, %rd18, 1;
	@%p10 bra 	$L__BB0_11;
	add.s64 	%rd52, %rd76, %rd5;
	shl.b64 	%rd53, %rd52, 2;
	add.s64 	%rd54, %rd2, %rd53;
	ld.global.f32 	%f53, [%rd54];
	mad.lo.s64 	%rd55, %rd76, %rd24, %rd3;
	shl.b64 	%rd56, %rd55, 2;
	add.s64 	%rd57, %rd1, %rd56;
	ld.global.f32 	%f54, [%rd57];
	fma.rn.f32 	%f55, %f53, %f54, %f69;
	ld.global.f32 	%f56, [%rd54+4];
	shl.b64 	%rd58, %rd24, 2;
	add.s64 	%rd59, %rd57, %rd58;
	ld.global.f32 	%f57, [%rd59];
	fma.rn.f32 	%f69, %f56, %f57, %f55;
	add.s64 	%rd76, %rd76, 2;
$L__BB0_11:
	and.b64  	%rd60, %rd25, 1;
	setp.eq.b64 	%p11, %rd60, 1;
	not.pred 	%p12, %p11;
	@%p12 bra 	$L__BB0_13;
	add.s64 	%rd61, %rd76, %rd5;
	shl.b64 	%rd62, %rd61, 2;
	add.s64 	%rd63, %rd2, %rd62;
	ld.global.f32 	%f58, [%rd63];
	mad.lo.s64 	%rd64, %rd76, %rd24, %rd3;
	shl.b64 	%rd65, %rd64, 2;
	add.s64 	%rd66, %rd1, %rd65;
	ld.global.f32 	%f59, [%rd66];
	fma.rn.f32 	%f69, %f58, %f59, %f69;
$L__BB0_13:
	ld.param.u64 	%rd71, [_Z9mat_mul_dPfS_S_mmm_param_2];
	mad.lo.s64 	%rd67, %rd24, %rd4, %rd3;
	cvta.to.global.u64 	%rd68, %rd71;
	shl.b64 	%rd69, %rd67, 2;
	add.s64 	%rd70, %rd68, %rd69;
	ld.global.f32 	%f60, [%rd70];
	add.f32 	%f61, %f69, %f60;
	st.global.f32 	[%rd70], %f61;
$L__BB0_14:
	ret;

}
.entry _Z10mat_mul_dtILi128ELi4EEvPK6__halfS2_PS0_mmm(
	.param .u64 .ptr .align 1 _Z10mat_mul_dtILi128ELi4EEvPK6__halfS2_PS0_mmm_param_0,
	.param .u64 .ptr .align 1 _Z10mat_mul_dtILi128ELi4EEvPK6__halfS2_PS0_mmm_param_1,
	.param .u64 .ptr .align 1 _Z10mat_mul_dtILi128ELi4EEvPK6__halfS2_PS0_mmm_param_2,
	.param .u64 _Z10mat_mul_dtILi128ELi4EEvPK6__halfS2_PS0_mmm_param_3,
	.param .u64 _Z10mat_mul_dtILi128ELi4EEvPK6__halfS2_PS0_mmm_param_4,
	.param .u64 _Z10mat_mul_dtILi128ELi4EEvPK6__halfS2_PS0_mmm_param_5
)
{
	.reg .pred 	%p<3>;
	.reg .b16 	%rs<129>;
	.reg .b32 	%r<472>;
	.reg .b64 	%rd<320>;
	// demoted variable
	.shared .align 2 .b8 _ZZ10mat_mul_dtILi128ELi4EEvPK6__halfS2_PS0_mmmE2aS[8192];
	// demoted variable
	.shared .align 2 .b8 _ZZ10mat_mul_dtILi128ELi4EEvPK6__halfS2_PS0_mmmE2bS[8192];
	// demoted variable
	.shared .align 2 .b8 _ZZ10mat_mul_dtILi128ELi4EEvPK6__halfS2_PS0_mmmE2cS[8192];
	ld.param.u64 	%rd61, [_Z10mat_mul_dtILi128ELi4EEvPK6__halfS2_PS0_mmm_param_2];
	ld.param.u64 	%rd59, [_Z10mat_mul_dtILi128ELi4EEvPK6__halfS2_PS0_mmm_param_4];
	ld.param.u64 	%rd60, [_Z10mat_mul_dtILi128ELi4EEvPK6__halfS2_PS0_mmm_param_5];
	cvta.to.global.u64 	%rd62, %rd61;
	mov.u32 	%r1, %tid.x;
	mov.u32 	%r2, %ctaid.x;
	mov.u32 	%r9, %ctaid.y;
	and.b32  	%r10, %r1, 63;
	shr.u32 	%r11, %r1, 6;
	shl.b32 	%r12, %r2, 6;
	or.b32  	%r13, %r10, %r12;
	cvt.u64.u32 	%rd63, %r13;
	shl.b32 	%r14, %r9, 6;
	shl.b32 	%r15, %r1, 1;
	mov.u32 	%r16, _ZZ10mat_mul_dtILi128ELi4EEvPK6__halfS2_PS0_mmmE2cS;
	add.s32 	%r3, %r16, %r15;
	or.b32  	%r17, %r11, %r14;
	cvt.u64.u32 	%rd1, %r17;
	mad.lo.s64 	%rd64, %rd59, %rd1, %rd63;
	shl.b64 	%rd65, %rd64, 1;
	add.s64 	%rd2, %rd62, %rd65;
	ld.global.u16 	%rs1, [%rd2];
	st.shared.u16 	[%r3], %rs1;
	add.s32 	%r18, %r17, 2;
	cvt.u64.u32 	%rd3, %r18;
	mad.lo.s64 	%rd66, %rd59, %rd3, %rd63;
	shl.b64 	%rd67, %rd66, 1;
	add.s64 	%rd4, %rd62, %rd67;
	ld.global.u16 	%rs2, [%rd4];
	st.shared.u16 	[%r3+256], %rs2;
	add.s32 	%r19, %r17, 4;
	cvt.u64.u32 	%rd5, %r19;
	mad.lo.s64 	%rd68, %rd59, %rd5, %rd63;
	shl.b64 	%rd69, %rd68, 1;
	add.s64 	%rd6, %rd62, %rd69;
	ld.global.u16 	%rs3, [%rd6];
	st.shared.u16 	[%r3+512], %rs3;
	add.s32 	%r20, %r17, 6;
	cvt.u64.u32 	%rd70, %r20;
	mad.lo.s64 	%rd71, %rd59, %rd70, %rd63;
	shl.b64 	%rd72, %rd71, 1;
	add.s64 	%rd7, %rd62, %rd72;
	ld.global.u16 	%rs4, [%rd7];
	st.shared.u16 	[%r3+768], %rs4;
	add.s32 	%r21, %r17, 8;
	cvt.u64.u32 	%rd73, %r21;
	mad.lo.s64 	%rd74, %rd59, %rd73, %rd63;
	shl.b64 	%rd75, %rd74, 1;
	add.s64 	%rd8, %rd62, %rd75;
	ld.global.u16 	%rs5, [%rd8];
	st.shared.u16 	[%r3+1024], %rs5;
	add.s32 	%r22, %r17, 10;
	cvt.u64.u32 	%rd9, %r22;
	mad.lo.s64 	%rd76, %rd59, %rd9, %rd63;
	shl.b64 	%rd77, %rd76, 1;
	add.s64 	%rd10, %rd62, %rd77;
	ld.global.u16 	%rs6, [%rd10];
	st.shared.u16 	[%r3+1280], %rs6;
	add.s32 	%r23, %r17, 12;
	cvt.u64.u32 	%rd11, %r23;
	mad.lo.s64 	%rd78, %rd59, %rd11, %rd63;
	shl.b64 	%rd79, %rd78, 1;
	add.s64 	%rd12, %rd62, %rd79;
	ld.global.u16 	%rs7, [%rd12];
	st.shared.u16 	[%r3+1536], %rs7;
	add.s32 	%r24, %r17, 14;
	cvt.u64.u32 	%rd80, %r24;
	mad.lo.s64 	%rd81, %rd59, %rd80, %rd63;
	shl.b64 	%rd82, %rd81, 1;
	add.s64 	%rd13, %rd62, %rd82;
	ld.global.u16 	%rs8, [%rd13];
	st.shared.u16 	[%r3+1792], %rs8;
	or.b32  	%r25, %r17, 16;
	cvt.u64.u32 	%rd14, %r25;
	mad.lo.s64 	%rd83, %rd59, %rd14, %rd63;
	shl.b64 	%rd84, %rd83, 1;
	add.s64 	%rd15, %rd62, %rd84;
	ld.global.u16 	%rs9, [%rd15];
	st.shared.u16 	[%r3+2048], %rs9;
	add.s32 	%r26, %r17, 18;
	cvt.u64.u32 	%rd16, %r26;
	mad.lo.s64 	%rd85, %rd59, %rd16, %rd63;
	shl.b64 	%rd86, %rd85, 1;
	add.s64 	%rd17, %rd62, %rd86;
	ld.global.u16 	%rs10, [%rd17];
	st.shared.u16 	[%r3+2304], %rs10;
	add.s32 	%r27, %r17, 20;
	cvt.u64.u32 	%rd18, %r27;
	mad.lo.s64 	%rd87, %rd59, %rd18, %rd63;
	shl.b64 	%rd88, %rd87, 1;
	add.s64 	%rd19, %rd62, %rd88;
	ld.global.u16 	%rs11, [%rd19];
	st.shared.u16 	[%r3+2560], %rs11;
	add.s32 	%r28, %r17, 22;
	cvt.u64.u32 	%rd89, %r28;
	mad.lo.s64 	%rd90, %rd59, %rd89, %rd63;
	shl.b64 	%rd91, %rd90, 1;
	add.s64 	%rd20, %rd62, %rd91;
	ld.global.u16 	%rs12, [%rd20];
	st.shared.u16 	[%r3+2816], %rs12;
	add.s32 	%r29, %r17, 24;
	cvt.u64.u32 	%rd92, %r29;
	mad.lo.s64 	%rd93, %rd59, %rd92, %rd63;
	shl.b64 	%rd94, %rd93, 1;
	add.s64 	%rd21, %rd62, %rd94;
	ld.global.u16 	%rs13, [%rd21];
	st.shared.u16 	[%r3+3072], %rs13;
	add.s32 	%r30, %r17, 26;
	cvt.u64.u32 	%rd95, %r30;
	mad.lo.s64 	%rd96, %rd59, %rd95, %rd63;
	shl.b64 	%rd97, %rd96, 1;
	add.s64 	%rd22, %rd62, %rd97;
	ld.global.u16 	%rs14, [%rd22];
	st.shared.u16 	[%r3+3328], %rs14;
	add.s32 	%r31, %r17, 28;
	cvt.u64.u32 	%rd98, %r31;
	mad.lo.s64 	%rd99, %rd59, %rd98, %rd63;
	shl.b64 	%rd100, %rd99, 1;
	add.s64 	%rd23, %rd62, %rd100;
	ld.global.u16 	%rs15, [%rd23];
	st.shared.u16 	[%r3+3584], %rs15;
	add.s32 	%r32, %r17, 30;
	cvt.u64.u32 	%rd101, %r32;
	mad.lo.s64 	%rd102, %rd59, %rd101, %rd63;
	shl.b64 	%rd103, %rd102, 1;
	add.s64 	%rd24, %rd62, %rd103;
	ld.global.u16 	%rs16, [%rd24];
	st.shared.u16 	[%r3+3840], %rs16;
	or.b32  	%r33, %r17, 32;
	cvt.u64.u32 	%rd104, %r33;
	mad.lo.s64 	%rd105, %rd59, %rd104, %rd63;
	shl.b64 	%rd106, %rd105, 1;
	add.s64 	%rd25, %rd62, %rd106;
	ld.global.u16 	%rs17, [%rd25];
	st.shared.u16 	[%r3+4096], %rs17;
	add.s32 	%r34, %r17, 34;
	cvt.u64.u32 	%rd107, %r34;
	mad.lo.s64 	%rd108, %rd59, %rd107, %rd63;
	shl.b64 	%rd109, %rd108, 1;
	add.s64 	%rd26, %rd62, %rd109;
	ld.global.u16 	%rs18, [%rd26];
	st.shared.u16 	[%r3+4352], %rs18;
	add.s32 	%r35, %r17, 36;
	cvt.u64.u32 	%rd110, %r35;
	mad.lo.s64 	%rd111, %rd59, %rd110, %rd63;
	shl.b64 	%rd112, %rd111, 1;
	add.s64 	%rd27, %rd62, %rd112;
	ld.global.u16 	%rs19, [%rd27];
	st.shared.u16 	[%r3+4608], %rs19;
	add.s32 	%r36, %r17, 38;
	cvt.u64.u32 	%rd113, %r36;
	mad.lo.s64 	%rd114, %rd59, %rd113, %rd63;
	shl.b64 	%rd115, %rd114, 1;
	add.s64 	%rd28, %rd62, %rd115;
	ld.global.u16 	%rs20, [%rd28];
	st.shared.u16 	[%r3+4864], %rs20;
	add.s32 	%r37, %r17, 40;
	cvt.u64.u32 	%rd116, %r37;
	mad.lo.s64 	%rd117, %rd59, %rd116, %rd63;
	shl.b64 	%rd118, %rd117, 1;
	add.s64 	%rd29, %rd62, %rd118;
	ld.global.u16 	%rs21, [%rd29];
	st.shared.u16 	[%r3+5120], %rs21;
	add.s32 	%r38, %r17, 42;
	cvt.u64.u32 	%rd119, %r38;
	mad.lo.s64 	%rd120, %rd59, %rd119, %rd63;
	shl.b64 	%rd121, %rd120, 1;
	add.s64 	%rd30, %rd62, %rd121;
	ld.global.u16 	%rs22, [%rd30];
	st.shared.u16 	[%r3+5376], %rs22;
	add.s32 	%r39, %r17, 44;
	cvt.u64.u32 	%rd122, %r39;
	mad.lo.s64 	%rd123, %rd59, %rd122, %rd63;
	shl.b64 	%rd124, %rd123, 1;
	add.s64 	%rd31, %rd62, %rd124;
	ld.global.u16 	%rs23, [%rd31];
	st.shared.u16 	[%r3+5632], %rs23;
	add.s32 	%r40, %r17, 46;
	cvt.u64.u32 	%rd125, %r40;
	mad.lo.s64 	%rd126, %rd59, %rd125, %rd63;
	shl.b64 	%rd127, %rd126, 1;
	add.s64 	%rd32, %rd62, %rd127;
	ld.global.u16 	%rs24, [%rd32];
	st.shared.u16 	[%r3+5888], %rs24;
	or.b32  	%r41, %r17, 48;
	cvt.u64.u32 	%rd128, %r41;
	mad.lo.s64 	%rd129, %rd59, %rd128, %rd63;
	shl.b64 	%rd130, %rd129, 1;
	add.s64 	%rd33, %rd62, %rd130;
	ld.global.u16 	%rs25, [%rd33];
	st.shared.u16 	[%r3+6144], %rs25;
	add.s32 	%r42, %r17, 50;
	cvt.u64.u32 	%rd131, %r42;
	mad.lo.s64 	%rd132, %rd59, %rd131, %rd63;
	shl.b64 	%rd133, %rd132, 1;
	add.s64 	%rd34, %rd62, %rd133;
	ld.global.u16 	%rs26, [%rd34];
	st.shared.u16 	[%r3+6400], %rs26;
	add.s32 	%r43, %r17, 52;
	cvt.u64.u32 	%rd134, %r43;
	mad.lo.s64 	%rd135, %rd59, %rd134, %rd63;
	shl.b64 	%rd136, %rd135, 1;
	add.s64 	%rd35, %rd62, %rd136;
	ld.global.u16 	%rs27, [%rd35];
	st.shared.u16 	[%r3+6656], %rs27;
	add.s32 	%r44, %r17, 54;
	cvt.u64.u32 	%rd137, %r44;
	mad.lo.s64 	%rd138, %rd59, %rd137, %rd63;
	shl.b64 	%rd139, %rd138, 1;
	add.s64 	%rd36, %rd62, %rd139;
	ld.global.u16 	%rs28, [%rd36];
	st.shared.u16 	[%r3+6912], %rs28;
	add.s32 	%r45, %r17, 56;
	cvt.u64.u32 	%rd140, %r45;
	mad.lo.s64 	%rd141, %rd59, %rd140, %rd63;
	shl.b64 	%rd142, %rd141, 1;
	add.s64 	%rd37, %rd62, %rd142;
	ld.global.u16 	%rs29, [%rd37];
	st.shared.u16 	[%r3+7168], %rs29;
	add.s32 	%r46, %r17, 58;
	cvt.u64.u32 	%rd143, %r46;
	mad.lo.s64 	%rd144, %rd59, %rd143, %rd63;
	shl.b64 	%rd145, %rd144, 1;
	add.s64 	%rd38, %rd62, %rd145;
	ld.global.u16 	%rs30, [%rd38];
	st.shared.u16 	[%r3+7424], %rs30;
	add.s32 	%r47, %r17, 60;
	cvt.u64.u32 	%rd146, %r47;
	mad.lo.s64 	%rd147, %rd59, %rd146, %rd63;
	shl.b64 	%rd148, %rd147, 1;
	add.s64 	%rd39, %rd62, %rd148;
	ld.global.u16 	%rs31, [%rd39];
	st.shared.u16 	[%r3+7680], %rs31;
	add.s32 	%r48, %r17, 62;
	cvt.u64.u32 	%rd149, %r48;
	mad.lo.s64 	%rd150, %rd59, %rd149, %rd63;
	shl.b64 	%rd151, %rd150, 1;
	add.s64 	%rd40, %rd62, %rd151;
	ld.global.u16 	%rs32, [%rd40];
	st.shared.u16 	[%r3+7936], %rs32;
	bar.sync 	0;
	setp.eq.s64 	%p1, %rd60, 0;
	@%p1 bra 	$L__BB1_3;
	ld.param.u64 	%rd315, [_Z10mat_mul_dtILi128ELi4EEvPK6__halfS2_PS0_mmm_param_5];
	ld.param.u64 	%rd313, [_Z10mat_mul_dtILi128ELi4EEvPK6__halfS2_PS0_mmm_param_4];
	ld.param.u64 	%rd312, [_Z10mat_mul_dtILi128ELi4EEvPK6__halfS2_PS0_mmm_param_1];
	ld.param.u64 	%rd311, [_Z10mat_mul_dtILi128ELi4EEvPK6__halfS2_PS0_mmm_param_0];
	and.b32  	%r49, %r1, 63;
	cvt.u64.u32 	%rd153, %r49;
	shr.u32 	%r50, %r1, 6;
	cvt.u64.u32 	%rd154, %r50;
	shl.b32 	%r51, %r1, 6;
	and.b32  	%r52, %r51, 6144;
	mov.u32 	%r53, _ZZ10mat_mul_dtILi128ELi4EEvPK6__halfS2_PS0_mmmE2aS;
	add.s32 	%r4, %r53, %r52;
	mov.u32 	%r54, _ZZ10mat_mul_dtILi128ELi4EEvPK6__halfS2_PS0_mmmE2bS;
	and.b32  	%r55, %r1, 96;
	add.s32 	%r5, %r54, %r55;
	add.s32 	%r56, %r55, 32;
	and.b32  	%r57, %r56, 96;
	add.s32 	%r6, %r54, %r57;
	xor.b32  	%r58, %r55, 64;
	add.s32 	%r7, %r54, %r58;
	add.s32 	%r59, %r55, 96;
	and.b32  	%r60, %r59, 96;
	add.s32 	%r8, %r54, %r60;
	mad.lo.s64 	%rd155, %rd315, %rd18, %rd153;
	shl.b64 	%rd41, %rd155, 1;
	mad.lo.s64 	%rd156, %rd315, %rd16, %rd153;
	shl.b64 	%rd42, %rd156, 1;
	mad.lo.s64 	%rd157, %rd315, %rd14, %rd153;
	shl.b64 	%rd43, %rd157, 1;
	mad.lo.s64 	%rd158, %rd315, %rd11, %rd153;
	shl.b64 	%rd44, %rd158, 1;
	mad.lo.s64 	%rd159, %rd315, %rd9, %rd153;
	shl.b64 	%rd45, %rd159, 1;
	mul.lo.s64 	%rd160, %rd315, %rd5;
	shl.b64 	%rd161, %rd160, 1;
	shl.b32 	%r61, %r1, 1;
	cvt.u64.u32 	%rd162, %r61;
	and.b64  	%rd163, %rd162, 126;
	add.s64 	%rd46, %rd161, %rd163;
	mul.lo.s64 	%rd164, %rd315, %rd3;
	shl.b64 	%rd165, %rd164, 1;
	add.s64 	%rd47, %rd165, %rd163;
	mul.lo.s64 	%rd166, %rd315, %rd1;
	shl.b64 	%rd167, %rd166, 1;
	add.s64 	%rd48, %rd167, %rd163;
	mul.wide.u32 	%rd168, %r2, 64;
	mad.lo.s64 	%rd169, %rd313, %rd154, %rd168;
	add.s64 	%rd170, %rd169, %rd153;
	shl.b64 	%rd171, %rd170, 1;
	cvta.to.global.u64 	%rd172, %rd312;
	add.s64 	%rd317, %rd172, %rd171;
	cvta.to.global.u64 	%rd318, %rd311;
	mov.b64 	%rd319, 0;
$L__BB1_2:
	ld.param.u64 	%rd316, [_Z10mat_mul_dtILi128ELi4EEvPK6__halfS2_PS0_mmm_param_5];
	ld.param.u64 	%rd314, [_Z10mat_mul_dtILi128ELi4EEvPK6__halfS2_PS0_mmm_param_4];
	add.s64 	%rd173, %rd318, %rd48;
	ld.global.u16 	%rs33, [%rd173];
	mov.u32 	%r62, %tid.x;
	and.b32  	%r63, %r62, 63;
	shl.b32 	%r64, %r62, 1;
	mov.u32 	%r65, _ZZ10mat_mul_dtILi128ELi4EEvPK6__halfS2_PS0_mmmE2aS;
	add.s32 	%r66, %r65, %r64;
	st.shared.u16 	[%r66], %rs33;
	add.s64 	%rd174, %rd318, %rd47;
	ld.global.u16 	%rs34, [%rd174];
	st.shared.u16 	[%r66+256], %rs34;
	add.s64 	%rd175, %rd318, %rd46;
	ld.global.u16 	%rs35, [%rd175];
	st.shared.u16 	[%r66+512], %rs35;
	shr.u32 	%r67, %r62, 6;
	mov.u32 	%r68, %ctaid.y;
	shl.b32 	%r69, %r68, 6;
	or.b32  	%r70, %r67, %r69;
	add.s32 	%r71, %r70, 6;
	cvt.u64.u32 	%rd176, %r71;
	cvt.u64.u32 	%rd177, %r63;
	mad.lo.s64 	%rd178, %rd316, %rd176, %rd177;
	shl.b64 	%rd179, %rd178, 1;
	add.s64 	%rd180, %rd318, %rd179;
	ld.global.u16 	%rs36, [%rd180];
	st.shared.u16 	[%r66+768], %rs36;
	add.s32 	%r72, %r70, 8;
	cvt.u64.u32 	%rd181, %r72;
	mad.lo.s64 	%rd182, %rd316, %rd181, %rd177;
	shl.b64 	%rd183, %rd182, 1;
	add.s64 	%rd184, %rd318, %rd183;
	ld.global.u16 	%rs37, [%rd184];
	st.shared.u16 	[%r66+1024], %rs37;
	add.s64 	%rd185, %rd318, %rd45;
	ld.global.u16 	%rs38, [%rd185];
	st.shared.u16 	[%r66+1280], %rs38;
	add.s64 	%rd186, %rd318, %rd44;
	ld.global.u16 	%rs39, [%rd186];
	st.shared.u16 	[%r66+1536], %rs39;
	add.s32 	%r73, %r70, 14;
	cvt.u64.u32 	%rd187, %r73;
	mad.lo.s64 	%rd188, %rd316, %rd187, %rd177;
	shl.b64 	%rd189, %rd188, 1;
	add.s64 	%rd190, %rd318, %rd189;
	ld.global.u16 	%rs40, [%rd190];
	st.shared.u16 	[%r66+1792], %rs40;
	add.s64 	%rd191, %rd318, %rd43;
	ld.global.u16 	%rs41, [%rd191];
	st.shared.u16 	[%r66+2048], %rs41;
	add.s64 	%rd192, %rd318, %rd42;
	ld.global.u16 	%rs42, [%rd192];
	st.shared.u16 	[%r66+2304], %rs42;
	add.s64 	%rd193, %rd318, %rd41;
	ld.global.u16 	%rs43, [%rd193];
	st.shared.u16 	[%r66+2560], %rs43;
	add.s32 	%r74, %r70, 22;
	cvt.u64.u32 	%rd194, %r74;
	mad.lo.s64 	%rd195, %rd316, %rd194, %rd177;
	shl.b64 	%rd196, %rd195, 1;
	add.s64 	%rd197, %rd318, %rd196;
	ld.global.u16 	%rs44, [%rd197];
	st.shared.u16 	[%r66+2816], %rs44;
	add.s32 	%r75, %r70, 24;
	cvt.u64.u32 	%rd198, %r75;
	mad.lo.s64 	%rd199, %rd316, %rd198, %rd177;
	shl.b64 	%rd200, %rd199, 1;
	add.s64 	%rd201, %rd318, %rd200;
	ld.global.u16 	%rs45, [%rd201];
	st.shared.u16 	[%r66+3072], %rs45;
	add.s32 	%r76, %r70, 26;
	cvt.u64.u32 	%rd202, %r76;
	mad.lo.s64 	%rd203, %rd316, %rd202, %rd177;
	shl.b64 	%rd204, %rd203, 1;
	add.s64 	%rd205, %rd318, %rd204;
	ld.global.u16 	%rs46, [%rd205];
	st.shared.u16 	[%r66+3328], %rs46;
	add.s32 	%r77, %r70, 28;
	cvt.u64.u32 	%rd206, %r77;
	mad.lo.s64 	%rd207, %rd316, %rd206, %rd177;
	shl.b64 	%rd208, %rd207, 1;
	add.s64 	%rd209, %rd318, %rd208;
	ld.global.u16 	%rs47, [%rd209];
	st.shared.u16 	[%r66+3584], %rs47;
	add.s32 	%r78, %r70, 30;
	cvt.u64.u32 	%rd210, %r78;
	mad.lo.s64 	%rd211, %rd316, %rd210, %rd177;
	shl.b64 	%rd212, %rd211, 1;
	add.s64 	%rd213, %rd318, %rd212;
	ld.global.u16 	%rs48, [%rd213];
	st.shared.u16 	[%r66+3840], %rs48;
	or.b32  	%r79, %r70, 32;
	cvt.u64.u32 	%rd214, %r79;
	mad.lo.s64 	%rd215, %rd316, %rd214, %rd177;
	shl.b64 	%rd216, %rd215, 1;
	add.s64 	%rd217, %rd318, %rd216;
	ld.global.u16 	%rs49, [%rd217];
	st.shared.u16 	[%r66+4096], %rs49;
	add.s32 	%r80, %r70, 34;
	cvt.u64.u32 	%rd218, %r80;
	mad.lo.s64 	%rd219, %rd316, %rd218, %rd177;
	shl.b64 	%rd220, %rd219, 1;
	add.s64 	%rd221, %rd318, %rd220;
	ld.global.u16 	%rs50, [%rd221];
	st.shared.u16 	[%r66+4352], %rs50;
	add.s32 	%r81, %r70, 36;
	cvt.u64.u32 	%rd222, %r81;
	mad.lo.s64 	%rd223, %rd316, %rd222, %rd177;
	shl.b64 	%rd224, %rd223, 1;
	add.s64 	%rd225, %rd318, %rd224;
	ld.global.u16 	%rs51, [%rd225];
	st.shared.u16 	[%r66+4608], %rs51;
	add.s32 	%r82, %r70, 38;
	cvt.u64.u32 	%rd226, %r82;
	mad.lo.s64 	%rd227, %rd316, %rd226, %rd177;
	shl.b64 	%rd228, %rd227, 1;
	add.s64 	%rd229, %rd318, %rd228;
	ld.global.u16 	%rs52, [%rd229];
	st.shared.u16 	[%r66+4864], %rs52;
	add.s32 	%r83, %r70, 40;
	cvt.u64.u32 	%rd230, %r83;
	mad.lo.s64 	%rd231, %rd316, %rd230, %rd177;
	shl.b64 	%rd232, %rd231, 1;
	add.s64 	%rd233, %rd318, %rd232;
	ld.global.u16 	%rs53, [%rd233];
	st.shared.u16 	[%r66+5120], %rs53;
	add.s32 	%r84, %r70, 42;
	cvt.u64.u32 	%rd234, %r84;
	mad.lo.s64 	%rd235, %rd316, %rd234, %rd177;
	shl.b64 	%rd236, %rd235, 1;
	add.s64 	%rd237, %rd318, %rd236;
	ld.global.u16 	%rs54, [%rd237];
	st.shared.u16 	[%r66+5376], %rs54;
	add.s32 	%r85, %r70, 44;
	cvt.u64.u32 	%rd238, %r85;
	mad.lo.s64 	%rd239, %rd316, %rd238, %rd177;
	shl.b64 	%rd240, %rd239, 1;
	add.s64 	%rd241, %rd318, %rd240;
	ld.global.u16 	%rs55, [%rd241];
	st.shared.u16 	[%r66+5632], %rs55;
	add.s32 	%r86, %r70, 46;
	cvt.u64.u32 	%rd242, %r86;
	mad.lo.s64 	%rd243, %rd316, %rd242, %rd177;
	shl.b64 	%rd244, %rd243, 1;
	add.s64 	%rd245, %rd318, %rd244;
	ld.global.u16 	%rs56, [%rd245];
	st.shared.u16 	[%r66+5888], %rs56;
	or.b32  	%r87, %r70, 48;
	cvt.u64.u32 	%rd246, %r87;
	mad.lo.s64 	%rd247, %rd316, %rd246, %rd177;
	shl.b64 	%rd248, %rd247, 1;
	add.s64 	%rd249, %rd318, %rd248;
	ld.global.u16 	%rs57, [%rd249];
	st.shared.u16 	[%r66+6144], %rs57;
	add.s32 	%r88, %r70, 50;
	cvt.u64.u32 	%rd250, %r88;
	mad.lo.s64 	%rd251, %rd316, %rd250, %rd177;
	shl.b64 	%rd252, %rd251, 1;
	add.s64 	%rd253, %rd318, %rd252;
	ld.global.u16 	%rs58, [%rd253];
	st.shared.u16 	[%r66+6400], %rs58;
	add.s32 	%r89, %r70, 52;
	cvt.u64.u32 	%rd254, %r89;
	mad.lo.s64 	%rd255, %rd316, %rd254, %rd177;
	shl.b64 	%rd256, %rd255, 1;
	add.s64 	%rd257, %rd318, %rd256;
	ld.global.u16 	%rs59, [%rd257];
	st.shared.u16 	[%r66+6656], %rs59;
	add.s32 	%r90, %r70, 54;
	cvt.u64.u32 	%rd258, %r90;
	mad.lo.s64 	%rd259, %rd316, %rd258, %rd177;
	shl.b64 	%rd260, %rd259, 1;
	add.s64 	%rd261, %rd318, %rd260;
	ld.global.u16 	%rs60, [%rd261];
	st.shared.u16 	[%r66+6912], %rs60;
	add.s32 	%r91, %r70, 56;
	cvt.u64.u32 	%rd262, %r91;
	mad.lo.s64 	%rd263, %rd316, %rd262, %rd177;
	shl.b64 	%rd264, %rd263, 1;
	add.s64 	%rd265, %rd318, %rd264;
	ld.global.u16 	%rs61, [%rd265];
	st.shared.u16 	[%r66+7168], %rs61;
	add.s32 	%r92, %r70, 58;
	cvt.u64.u32 	%rd266, %r92;
	mad.lo.s64 	%rd267, %rd316, %rd266, %rd177;
	shl.b64 	%rd268, %rd267, 1;
	add.s64 	%rd269, %rd318, %rd268;
	ld.global.u16 	%rs62, [%rd269];
	st.shared.u16 	[%r66+7424], %rs62;
	add.s32 	%r93, %r70, 60;
	cvt.u64.u32 	%rd270, %r93;
	mad.lo.s64 	%rd271, %rd316, %rd270, %rd177;
	shl.b64 	%rd272, %rd271, 1;
	add.s64 	%rd273, %rd318, %rd272;
	ld.global.u16 	%rs63, [%rd273];
	st.shared.u16 	[%r66+7680], %rs63;
	add.s32 	%r94, %r70, 62;
	cvt.u64.u32 	%rd274, %r94;
	mad.lo.s64 	%rd275, %rd316, %rd274, %rd177;
	shl.b64 	%rd276, %rd275, 1;
	add.s64 	%rd277, %rd318, %rd276;
	ld.global.u16 	%rs64, [%rd277];
	st.shared.u16 	[%r66+7936], %rs64;
	ld.global.u16 	%rs65, [%rd317];
	mov.u32 	%r95, _ZZ10mat_mul_dtILi128ELi4EEvPK6__halfS2_PS0_mmmE2bS;
	add.s32 	%r96, %r95, %r64;
	st.shared.u16 	[%r96], %rs65;
	shl.b64 	%rd278, %rd314, 2;
	add.s64 	%rd279, %rd317, %rd278;
	ld.global.u16 	%rs66, [%rd279];
	st.shared.u16 	[%r96+256], %rs66;
	add.s64 	%rd280, %rd279, %rd278;
	ld.global.u16 	%rs67, [%rd280];
	st.shared.u16 	[%r96+512], %rs67;
	add.s64 	%rd281, %rd280, %rd278;
	ld.global.u16 	%rs68, [%rd281];
	st.shared.u16 	[%r96+768], %rs68;
	add.s64 	%rd282, %rd281, %rd278;
	ld.global.u16 	%rs69, [%rd282];
	st.shared.u16 	[%r96+1024], %rs69;
	add.s64 	%rd283, %rd282, %rd278;
	ld.global.u16 	%rs70, [%rd283];
	st.shared.u16 	[%r96+1280], %rs70;
	add.s64 	%rd284, %rd283, %rd278;
	ld.global.u16 	%rs71, [%rd284];
	st.shared.u16 	[%r96+1536], %rs71;
	add.s64 	%rd285, %rd284, %rd278;
	ld.global.u16 	%rs72, [%rd285];
	st.shared.u16 	[%r96+1792], %rs72;
	add.s64 	%rd286, %rd285, %rd278;
	ld.global.u16 	%rs73, [%rd286];
	st.shared.u16 	[%r96+2048], %rs73;
	add.s64 	%rd287, %rd286, %rd278;
	ld.global.u16 	%rs74, [%rd287];
	st.shared.u16 	[%r96+2304], %rs74;
	add.s64 	%rd288, %rd287, %rd278;
	ld.global.u16 	%rs75, [%rd288];
	st.shared.u16 	[%r96+2560], %rs75;
	add.s64 	%rd289, %rd288, %rd278;
	ld.global.u16 	%rs76, [%rd289];
	st.shared.u16 	[%r96+2816], %rs76;
	add.s64 	%rd290, %rd289, %rd278;
	ld.global.u16 	%rs77, [%rd290];
	st.shared.u16 	[%r96+3072], %rs77;
	add.s64 	%rd291, %rd290, %rd278;
	ld.global.u16 	%rs78, [%rd291];
	st.shared.u16 	[%r96+3328], %rs78;
	add.s64 	%rd292, %rd291, %rd278;
	ld.global.u16 	%rs79, [%rd292];
	st.shared.u16 	[%r96+3584], %rs79;
	add.s64 	%rd293, %rd292, %rd278;
	ld.global.u16 	%rs80, [%rd293];
	st.shared.u16 	[%r96+3840], %rs80;
	add.s64 	%rd294, %rd293, %rd278;
	ld.global.u16 	%rs81, [%rd294];
	st.shared.u16 	[%r96+4096], %rs81;
	add.s64 	%rd295, %rd294, %rd278;
	ld.global.u16 	%rs82, [%rd295];
	st.shared.u16 	[%r96+4352], %rs82;
	add.s64 	%rd296, %rd295, %rd278;
	ld.global.u16 	%rs83, [%rd296];
	st.shared.u16 	[%r96+4608], %rs83;
	add.s64 	%rd297, %rd296, %rd278;
	ld.global.u16 	%rs84, [%rd297];
	st.shared.u16 	[%r96+4864], %rs84;
	add.s64 	%rd298, %rd297, %rd278;
	ld.global.u16 	%rs85, [%rd298];
	st.shared.u16 	[%r96+5120], %rs85;
	add.s64 	%rd299, %rd298, %rd278;
	ld.global.u16 	%rs86, [%rd299];
	st.shared.u16 	[%r96+5376], %rs86;
	add.s64 	%rd300, %rd299, %rd278;
	ld.global.u16 	%rs87, [%rd300];
	st.shared.u16 	[%r96+5632], %rs87;
	add.s64 	%rd301, %rd300, %rd278;
	ld.global.u16 	%rs88, [%rd301];
	st.shared.u16 	[%r96+5888], %rs88;
	add.s64 	%rd302, %rd301, %rd278;
	ld.global.u16 	%rs89, [%rd302];
	st.shared.u16 	[%r96+6144], %rs89;
	add.s64 	%rd303, %rd302, %rd278;
	ld.global.u16 	%rs90, [%rd303];
	st.shared.u16 	[%r96+6400], %rs90;
	add.s64 	%rd304, %rd303, %rd278;
	ld.global.u16 	%rs91, [%rd304];
	st.shared.u16 	[%r96+6656], %rs91;
	add.s64 	%rd305, %rd304, %rd278;
	ld.global.u16 	%rs92, [%rd305];
	st.shared.u16 	[%r96+6912], %rs92;
	add.s64 	%rd306, %rd305, %rd278;
	ld.global.u16 	%rs93, [%rd306];
	st.shared.u16 	[%r96+7168], %rs93;
	add.s64 	%rd307, %rd306, %rd278;
	ld.global.u16 	%rs94, [%rd307];
	st.shared.u16 	[%r96+7424], %rs94;
	add.s64 	%rd308, %rd307, %rd278;
	ld.global.u16 	%rs95, [%rd308];
	st.shared.u16 	[%r96+7680], %rs95;
	add.s64 	%rd309, %rd308, %rd278;
	ld.global.u16 	%rs96, [%rd309];
	st.shared.u16 	[%r96+7936], %rs96;
	bar.sync 	0;
	shr.u32 	%r97, %r62, 1;
	and.b32  	%r98, %r97, 496;
	and.b32  	%r99, %r97, 48;
	shl.b32 	%r100, %r62, 5;
	and.b32  	%r101, %r100, 3072;
	or.b32  	%r102, %r99, %r101;
	shl.b32 	%r103, %r102, 1;
	mov.u32 	%r104, _ZZ10mat_mul_dtILi128ELi4EEvPK6__halfS2_PS0_mmmE2cS;
	add.s32 	%r105, %r104, %r103;
	mov.b32 	%r106, 64;
	wmma.load.c.sync.aligned.row.m16n16k16.shared.f16 	{%r107, %r108, %r109, %r110}, [%r105], %r106;
	wmma.load.a.sync.aligned.row.m16n16k16.shared.f16 	{%r111, %r112, %r113, %r114, %r115, %r116, %r117, %r118}, [%r4], %r106;
	wmma.load.b.sync.aligned.row.m16n16k16.shared.f16 	{%r119, %r120, %r121, %r122, %r123, %r124, %r125, %r126}, [%r5], %r106;
	wmma.mma.sync.aligned.row.row.m16n16k16.f16.f16 {%r127, %r128, %r129, %r130}, {%r111, %r112, %r113, %r114, %r115, %r116, %r117, %r118}, {%r119, %r120, %r121, %r122, %r123, %r124, %r125, %r126}, {%r107, %r108, %r109, %r110};
	add.s32 	%r131, %r4, 32;
	wmma.load.a.sync.aligned.row.m16n16k16.shared.f16 	{%r132, %r133, %r134, %r135, %r136, %r137, %r138, %r139}, [%r131], %r106;
	add.s32 	%r140, %r5, 2048;
	wmma.load.b.sync.aligned.row.m16n16k16.shared.f16 	{%r141, %r142, %r143, %r144, %r145, %r146, %r147, %r148}, [%r140], %r106;
	wmma.mma.sync.aligned.row.row.m16n16k16.f16.f16 {%r149, %r150, %r151, %r152}, {%r132, %r133, %r134, %r135, %r136, %r137, %r138, %r139}, {%r141, %r142, %r143, %r144, %r145, %r146, %r147, %r148}, {%r127, %r128, %r129, %r130};
	add.s32 	%r153, %r4, 64;
	wmma.load.a.sync.aligned.row.m16n16k16.shared.f16 	{%r154, %r155, %r156, %r157, %r158, %r159, %r160, %r161}, [%r153], %r106;
	add.s32 	%r162, %r5, 4096;
	wmma.load.b.sync.aligned.row.m16n16k16.shared.f16 	{%r163, %r164, %r165, %r166, %r167, %r168, %r169, %r170}, [%r162], %r106;
	wmma.mma.sync.aligned.row.row.m16n16k16.f16.f16 {%r171, %r172, %r173, %r174}, {%r154, %r155, %r156, %r157, %r158, %r159, %r160, %r161}, {%r163, %r164, %r165, %r166, %r167, %r168, %r169, %r170}, {%r149, %r150, %r151, %r152};
	add.s32 	%r175, %r4, 96;
	wmma.load.a.sync.aligned.row.m16n16k16.shared.f16 	{%r176, %r177, %r178, %r179, %r180, %r181, %r182, %r183}, [%r175], %r106;
	add.s32 	%r184, %r5, 6144;
	wmma.load.b.sync.aligned.row.m16n16k16.shared.f16 	{%r185, %r186, %r187, %r188, %r189, %r190, %r191, %r192}, [%r184], %r106;
	wmma.mma.sync.aligned.row.row.m16n16k16.f16.f16 {%r193, %r194, %r195, %r196}, {%r176, %r177, %r178, %r179, %r180, %r181, %r182, %r183}, {%r185, %r186, %r187, %r188, %r189, %r190, %r191, %r192}, {%r171, %r172, %r173, %r174};
	wmma.store.d.sync.aligned.row.m16n16k16.shared.f16 	[%r105], {%r193, %r194, %r195, %r196}, %r106;
	add.s32 	%r197, %r98, 16;
	and.b32  	%r198, %r197, 48;
	or.b32  	%r199, %r198, %r101;
	shl.b32 	%r200, %r199, 1;
	add.s32 	%r201, %r104, %r200;
	wmma.load.c.sync.aligned.row.m16n16k16.shared.f16 	{%r202, %r203, %r204, %r205}, [%r201], %r106;
	wmma.load.a.sync.aligned.row.m16n16k16.shared.f16 	{%r206, %r207, %r208, %r209, %r210, %r211, %r212, %r213}, [%r4], %r106;
	wmma.load.b.sync.aligned.row.m16n16k16.shared.f16 	{%r214, %r215, %r216, %r217, %r218, %r219, %r220, %r221}, [%r6], %r106;
	wmma.mma.sync.aligned.row.row.m16n16k16.f16.f16 {%r222, %r223, %r224, %r225}, {%r206, %r207, %r208, %r209, %r210, %r211, %r212, %r213}, {%r214, %r215, %r216, %r217, %r218, %r219, %r220, %r221}, {%r202, %r203, %r204, %r205};
	wmma.load.a.sync.aligned.row.m16n16k16.shared.f16 	{%r226, %r227, %r228, %r229, %r230, %r231, %r232, %r233}, [%r131], %r106;
	add.s32 	%r234, %r6, 2048;
	wmma.load.b.sync.aligned.row.m16n16k16.shared.f16 	{%r235, %r236, %r237, %r238, %r239, %r240, %r241, %r242}, [%r234], %r106;
	wmma.mma.sync.aligned.row.row.m16n16k16.f16.f16 {%r243, %r244, %r245, %r246}, {%r226, %r227, %r228, %r229, %r230, %r231, %r232, %r233}, {%r235, %r236, %r237, %r238, %r239, %r240, %r241, %r242}, {%r222, %r223, %r224, %r225};
	wmma.load.a.sync.aligned.row.m16n16k16.shared.f16 	{%r247, %r248, %r249, %r250, %r251, %r252, %r253, %r254}, [%r153], %r106;
	add.s32 	%r255, %r6, 4096;
	wmma.load.b.sync.aligned.row.m16n16k16.shared.f16 	{%r256, %r257, %r258, %r259, %r260, %r261, %r262, %r263}, [%r255], %r106;
	wmma.mma.sync.aligned.row.row.m16n16k16.f16.f16 {%r264, %r265, %r266, %r267}, {%r247, %r248, %r249, %r250, %r251, %r252, %r253, %r254}, {%r256, %r257, %r258, %r259, %r260, %r261, %r262, %r263}, {%r243, %r244, %r245, %r246};
	wmma.load.a.sync.aligned.row.m16n16k16.shared.f16 	{%r268, %r269, %r270, %r271, %r272, %r273, %r274, %r275}, [%r175], %r106;
	add.s32 	%r276, %r6, 6144;
	wmma.load.b.sync.aligned.row.m16n16k16.shared.f16 	{%r277, %r278, %r279, %r280, %r281, %r282, %r283, %r284}, [%r276], %r106;
	wmma.mma.sync.aligned.row.row.m16n16k16.f16.f16 {%r285, %r286, %r287, %r288}, {%r268, %r269, %r270, %r271, %r272, %r273, %r274, %r275}, {%r277, %r278, %r279, %r280, %r281, %r282, %r283, %r284}, {%r264, %r265, %r266, %r267};
	wmma.store.d.sync.aligned.row.m16n16k16.shared.f16 	[%r201], {%r285, %r286, %r287, %r288}, %r106;
	xor.b32  	%r289, %r99, 32;
	or.b32  	%r290, %r289, %r101;
	shl.b32 	%r291, %r290, 1;
	add.s32 	%r292, %r104, %r291;
	wmma.load.c.sync.aligned.row.m16n16k16.shared.f16 	{%r293, %r294, %r295, %r296}, [%r292], %r106;
	wmma.load.a.sync.aligned.row.m16n16k16.shared.f16 	{%r297, %r298, %r299, %r300, %r301, %r302, %r303, %r304}, [%r4], %r106;
	wmma.load.b.sync.aligned.row.m16n16k16.shared.f16 	{%r305, %r306, %r307, %r308, %r309, %r310, %r311, %r312}, [%r7], %r106;
	wmma.mma.sync.aligned.row.row.m16n16k16.f16.f16 {%r313, %r314, %r315, %r316}, {%r297, %r298, %r299, %r300, %r301, %r302, %r303, %r304}, {%r305, %r306, %r307, %r308, %r309, %r310, %r311, %r312}, {%r293, %r294, %r295, %r296};
	wmma.load.a.sync.aligned.row.m16n16k16.shared.f16 	{%r317, %r318, %r319, %r320, %r321, %r322, %r323, %r324}, [%r131], %r106;
	add.s32 	%r325, %r7, 2048;
	wmma.load.b.sync.aligned.row.m16n16k16.shared.f16 	{%r326, %r327, %r328, %r329, %r330, %r331, %r332, %r333}, [%r325], %r106;
	wmma.mma.sync.aligned.row.row.m16n16k16.f16.f16 {%r334, %r335, %r336, %r337}, {%r317, %r318, %r319, %r320, %r321, %r322, %r323, %r324}, {%r326, %r327, %r328, %r329, %r330, %r331, %r332, %r333}, {%r313, %r314, %r315, %r316};
	wmma.load.a.sync.aligned.row.m16n16k16.shared.f16 	{%r338, %r339, %r340, %r341, %r342, %r343, %r344, %r345}, [%r153], %r106;
	add.s32 	%r346, %r7, 4096;
	wmma.load.b.sync.aligned.row.m16n16k16.shared.f16 	{%r347, %r348, %r349, %r350, %r351, %r352, %r353, %r354}, [%r346], %r106;
	wmma.mma.sync.aligned.row.row.m16n16k16.f16.f16 {%r355, %r356, %r357, %r358}, {%r338, %r339, %r340, %r341, %r342, %r343, %r344, %r345}, {%r347, %r348, %r349, %r350, %r351, %r352, %r353, %r354}, {%r334, %r335, %r336, %r337};
	wmma.load.a.sync.aligned.row.m16n16k16.shared.f16 	{%r359, %r360, %r361, %r362, %r363, %r364, %r365, %r366}, [%r175], %r106;
	add.s32 	%r367, %r7, 6144;
	wmma.load.b.sync.aligned.row.m16n16k16.shared.f16 	{%r368, %r369, %r370, %r371, %r372, %r373, %r374, %r375}, [%r367], %r106;
	wmma.mma.sync.aligned.row.row.m16n16k16.f16.f16 {%r376, %r377, %r378, %r379}, {%r359, %r360, %r361, %r362, %r363, %r364, %r365, %r366}, {%r368, %r369, %r370, %r371, %r372, %r373, %r374, %r375}, {%r355, %r356, %r357, %r358};
	wmma.store.d.sync.aligned.row.m16n16k16.shared.f16 	[%r292], {%r376, %r377, %r378, %r379}, %r106;
	add.s32 	%r380, %r98, 48;
	and.b32  	%r381, %r380, 48;
	or.b32  	%r382, %r381, %r101;
	shl.b32 	%r383, %r382, 1;
	add.s32 	%r384, %r104, %r383;
	wmma.load.c.sync.aligned.row.m16n16k16.shared.f16 	{%r385, %r386, %r387, %r388}, [%r384], %r106;
	wmma.load.a.sync.aligned.row.m16n16k16.shared.f16 	{%r389, %r390, %r391, %r392, %r393, %r394, %r395, %r396}, [%r4], %r106;
	wmma.load.b.sync.aligned.row.m16n16k16.shared.f16 	{%r397, %r398, %r399, %r400, %r401, %r402, %r403, %r404}, [%r8], %r106;
	wmma.mma.sync.aligned.row.row.m16n16k16.f16.f16 {%r405, %r406, %r407, %r408}, {%r389, %r390, %r391, %r392, %r393, %r394, %r395, %r396}, {%r397, %r398, %r399, %r400, %r401, %r402, %r403, %r404}, {%r385, %r386, %r387, %r388};
	wmma.load.a.sync.aligned.row.m16n16k16.shared.f16 	{%r409, %r410, %r411, %r412, %r413, %r414, %r415, %r416}, [%r131], %r106;
	add.s32 	%r417, %r8, 2048;
	wmma.load.b.sync.aligned.row.m16n16k16.shared.f16 	{%r418, %r419, %r420, %r421, %r422, %r423, %r424, %r425}, [%r417], %r106;
	wmma.mma.sync.aligned.row.row.m16n16k16.f16.f16 {%r426, %r427, %r428, %r429}, {%r409, %r410, %r411, %r412, %r413, %r414, %r415, %r416}, {%r418, %r419, %r420, %r421, %r422, %r423, %r424, %r425}, {%r405, %r406, %r407, %r408};
	wmma.load.a.sync.aligned.row.m16n16k16.shared.f16 	{%r430, %r431, %r432, %r433, %r434, %r435, %r436, %r437}, [%r153], %r106;
	add.s32 	%r438, %r8, 4096;
	wmma.load.b.sync.aligned.row.m16n16k16.shared.f16 	{%r439, %r440, %r441, %r442, %r443, %r444, %r445, %r446}, [%r438], %r106;
	wmma.mma.sync.aligned.row.row.m16n16k16.f16.f16 {%r447, %r448, %r449, %r450}, {%r430, %r431, %r432, %r433, %r434, %r435, %r436, %r437}, {%r439, %r440, %r441, %r442, %r443, %r444, %r445, %r446}, {%r426, %r427, %r428, %r429};
	wmma.load.a.sync.aligned.row.m16n16k16.shared.f16 	{%r451, %r452, %r453, %r454, %r455, %r456, %r457, %r458}, [%r175], %r106;
	add.s32 	%r459, %r8, 6144;
	wmma.load.b.sync.aligned.row.m16n16k16.shared.f16 	{%r460, %r461, %r462, %r463, %r464, %r465, %r466, %r467}, [%r459], %r106;
	wmma.mma.sync.aligned.row.row.m16n16k16.f16.f16 {%r468, %r469, %r470, %r471}, {%r451, %r452, %r453, %r454, %r455, %r456, %r457, %r458}, {%r460, %r461, %r462, %r463, %r464, %r465, %r466, %r467}, {%r447, %r448, %r449, %r450};
	wmma.store.d.sync.aligned.row.m16n16k16.shared.f16 	[%r384], {%r468, %r469, %r470, %r471}, %r106;
	bar.sync 	0;
	add.s64 	%rd319, %rd319, 64;
	add.s64 	%rd318, %rd318, 128;
	shl.b64 	%rd310, %rd314, 7;
	add.s64 	%rd317, %rd317, %rd310;
	setp.lt.u64 	%p2, %rd319, %rd316;
	@%p2 bra 	$L__BB1_2;
$L__BB1_3:
	bar.sync 	0;
	ld.shared.u16 	%rs97, [%r3];
	st.global.u16 	[%rd2], %rs97;
	ld.shared.u16 	%rs98, [%r3+256];
	st.global.u16 	[%rd4], %rs98;
	ld.shared.u16 	%rs99, [%r3+512];
	st.global.u16 	[%rd6], %rs99;
	ld.shared.u16 	%rs100, [%r3+768];
	st.global.u16 	[%rd7], %rs100;
	ld.shared.u16 	%rs101, [%r3+1024];
	st.global.u16 	[%rd8], %rs101;
	ld.shared.u16 	%rs102, [%r3+1280];
	st.global.u16 	[%rd10], %rs102;
	ld.shared.u16 	%rs103, [%r3+1536];
	st.global.u16 	[%rd12], %rs103;
	ld.shared.u16 	%rs104, [%r3+1792];
	st.global.u16 	[%rd13], %rs104;
	ld.shared.u16 	%rs105, [%r3+2048];
	st.global.u16 	[%rd15], %rs105;
	ld.shared.u16 	%rs106, [%r3+2304];
	st.global.u16 	[%rd17], %rs106;
	ld.shared.u16 	%rs107, [%r3+2560];
	st.global.u16 	[%rd19], %rs107;
	ld.shared.u16 	%rs108, [%r3+2816];
	st.global.u16 	[%rd20], %rs108;
	ld.shared.u16 	%rs109, [%r3+3072];
	st.global.u16 	[%rd21], %rs109;
	ld.shared.u16 	%rs110, [%r3+3328];
	st.global.u16 	[%rd22], %rs110;
	ld.shared.u16 	%rs111, [%r3+3584];
	st.global.u16 	[%rd23], %rs111;
	ld.shared.u16 	%rs112, [%r3+3840];
	st.global.u16 	[%rd24], %rs112;
	ld.shared.u16 	%rs113, [%r3+4096];
	st.global.u16 	[%rd25], %rs113;
	ld.shared.u16 	%rs114, [%r3+4352];
	st.global.u16 	[%rd26], %rs114;
	ld.shared.u16 	%rs115, [%r3+4608];
	st.global.u16 	[%rd27], %rs115;
	ld.shared.u16 	%rs116, [%r3+4864];
	st.global.u16 	[%rd28], %rs116;
	ld.shared.u16 	%rs117, [%r3+5120];
	st.global.u16 	[%rd29], %rs117;
	ld.shared.u16 	%rs118, [%r3+5376];
	st.global.u16 	[%rd30], %rs118;
	ld.shared.u16 	%rs119, [%r3+5632];
	st.global.u16 	[%rd31], %rs119;
	ld.shared.u16 	%rs120, [%r3+5888];
	st.global.u16 	[%rd32], %rs120;
	ld.shared.u16 	%rs121, [%r3+6144];
	st.global.u16 	[%rd33], %rs121;
	ld.shared.u16 	%rs122, [%r3+6400];
	st.global.u16 	[%rd34], %rs122;
	ld.shared.u16 	%rs123, [%r3+6656];
	st.global.u16 	[%rd35], %rs123;
	ld.shared.u16 	%rs124, [%r3+6912];
	st.global.u16 	[%rd36], %rs124;
	ld.shared.u16 	%rs125, [%r3+7168];
	st.global.u16 	[%rd37], %rs125;
	ld.shared.u16 	%rs126, [%r3+7424];
	st.global.u16 	[%rd38], %rs126;
	ld.shared.u16 	%rs127, [%r3+7680];
	st.global.u16 	[%rd39], %rs127;
	ld.shared.u16 	%rs128, [%r3+7936];
	st.global.u16 	[%rd40], %rs128;
	ret;

}


// ===== COMPILED SASS (sm_100) =====

	.target	sm_100

	.elftype	@"ET_EXEC"


//--------------------- .note.nv.tkinfo           --------------------------
	.section	.note.nv.tkinfo,"",@"SHT_NOTE"
	.sectionflags	@"SHF_NOTE_NV_TKINFO"
	.tkinfo
        /*0018*/ 	.word	0x00000002
        /*0030*/ 	.string	""
        /*0030*/ 	.string	"ptxas"
        /*0030*/ 	.string	"Cuda compilation tools, release 13.0, V13.0.88"
        /*0030*/ 	.string	"Build cuda_13.0.r13.0/compiler.36424714_0"
        /*0030*/ 	.string	"-arch sm_100 -m 64 "



//--------------------- .note.nv.cuinfo           --------------------------
	.section	.note.nv.cuinfo,"",@"SHT_NOTE"
	.sectionflags	@"SHF_NOTE_NV_CUINFO"
        /*0018*/ 	.short	0x0002
        /*001a*/ 	.short	0x0064
        /*001c*/ 	.short	0x0082
	.zero		2


//--------------------- .nv.info                  --------------------------
	.section	.nv.info,"",@"SHT_CUDA_INFO"
	.align	4


	//----- nvinfo : EIATTR_REGCOUNT
	.align		4
        /*0000*/ 	.byte	0x04, 0x2f
        /*0002*/ 	.short	(.L_1 - .L_0)
	.align		4
.L_0:
        /*0004*/ 	.word	index@(_Z9mat_mul_dPfS_S_mmm)
        /*0008*/ 	.word	0x00000020


	//----- nvinfo : EIATTR_FRAME_SIZE
	.align		4
.L_1:
        /*000c*/ 	.byte	0x04, 0x11
        /*000e*/ 	.short	(.L_3 - .L_2)
	.align		4
.L_2:
        /*0010*/ 	.word	index@(_Z9mat_mul_dPfS_S_mmm)
        /*0014*/ 	.word	0x00000000


	//----- nvinfo : EIATTR_REGCOUNT
	.align		4
.L_3:
        /*0018*/ 	.byte	0x04, 0x2f
        /*001a*/ 	.short	(.L_5 - .L_4)
	.align		4
.L_4:
        /*001c*/ 	.word	index@(_Z10mat_mul_dtILi128ELi4EEvPK6__halfS2_PS0_mmm)
        /*0020*/ 	.word	0x000000a8


	//----- nvinfo : EIATTR_FRAME_SIZE
	.align		4
.L_5:
        /*0024*/ 	.byte	0x04, 0x11
        /*0026*/ 	.short	(.L_7 - .L_6)
	.align		4
.L_6:
        /*0028*/ 	.word	index@(_Z10mat_mul_dtILi128ELi4EEvPK6__halfS2_PS0_mmm)
        /*002c*/ 	.word	0x00000000


	//----- nvinfo : EIATTR_MIN_STACK_SIZE
	.align		4
.L_7:
        /*0030*/ 	.byte	0x04, 0x12
        /*0032*/ 	.short	(.L_9 - .L_8)
	.align		4
.L_8:
        /*0034*/ 	.word	index@(_Z10mat_mul_dtILi128ELi4EEvPK6__halfS2_PS0_mmm)
        /*0038*/ 	.word	0x00000000


	//----- nvinfo : EIATTR_MIN_STACK_SIZE
	.align		4
.L_9:
        /*003c*/ 	.byte	0x04, 0x12
        /*003e*/ 	.short	(.L_11 - .L_10)
	.align		4
.L_10:
        /*0040*/ 	.word	index@(_Z9mat_mul_dPfS_S_mmm)
        /*0044*/ 	.word	0x00000000
.L_11:


//--------------------- .nv.compat                --------------------------
	.section	.nv.compat,"",@"SHT_CUDA_COMPAT_INFO"
	.align	4
        /*0000*/ 	.byte	0x02, 0x09, 0x00, 0x00, 0x02, 0x02, 0x01, 0x00, 0x02, 0x05, 0x05, 0x00, 0x03, 0x07, 0x01, 0x01
        /*0010*/ 	.byte	0x02, 0x03, 0x00, 0x00, 0x02, 0x06, 0x01, 0x00, 0x04, 0x0b, 0x08, 0x00, 0x09, 0x00, 0x00, 0x00
        /*0020*/ 	.byte	0x00, 0x00, 0x00, 0x00


//--------------------- .nv.info._Z10mat_mul_dtILi128ELi4EEvPK6__halfS2_PS0_mmm --------------------------
	.section	.nv.info._Z10mat_mul_dtILi128ELi4EEvPK6__halfS2_PS0_mmm,"",@"SHT_CUDA_INFO"
	.sectionflags	@""
	.align	4


	//----- nvinfo : EIATTR_CUDA_API_VERSION
	.align		4
        /*0000*/ 	.byte	0x04, 0x37
        /*0002*/ 	.short	(.L_13 - .L_12)
.L_12:
        /*0004*/ 	.word	0x00000082


	//----- nvinfo : EIATTR_KPARAM_INFO
	.align		4
.L_13:
        /*0008*/ 	.byte	0x04, 0x17
        /*000a*/ 	.short	(.L_15 - .L_14)
.L_14:
        /*000c*/ 	.word	0x00000000
        /*0010*/ 	.short	0x0005
        /*0012*/ 	.short	0x0028
        /*0014*/ 	.byte	0x00, 0xf0, 0x21, 0x00


	//----- nvinfo : EIATTR_KPARAM_INFO
	.align		4
.L_15:
        /*0018*/ 	.byte	0x04, 0x17
        /*001a*/ 	.short	(.L_17 - .L_16)
.L_16:
        /*001c*/ 	.word	0x00000000
        /*0020*/ 	.short	0x0004
        /*0022*/ 	.short	0x0020
        /*0024*/ 	.byte	0x00, 0xf0, 0x21, 0x00


	//----- nvinfo : EIATTR_KPARAM_INFO
	.align		4
.L_17:
        /*0028*/ 	.byte	0x04, 0x17
        /*002a*/ 	.short	(.L_19 - .L_18)
.L_18:
        /*002c*/ 	.word	0x00000000
        /*0030*/ 	.short	0x0003
        /*0032*/ 	.short	0x0018
        /*0034*/ 	.byte	0x00, 0xf0, 0x21, 0x00


	//----- nvinfo : EIATTR_KPARAM_INFO
	.align		4
.L_19:
        /*0038*/ 	.byte	0x04, 0x17
        /*003a*/ 	.short	(.L_21 - .L_20)
.L_20:
        /*003c*/ 	.word	0x00000000
        /*0040*/ 	.short	0x0002
        /*0042*/ 	.short	0x0010
        /*0044*/ 	.byte	0x00, 0xf5, 0x21, 0x00


	//----- nvinfo : EIATTR_KPARAM_INFO
	.align		4
.L_21:
        /*0048*/ 	.byte	0x04, 0x17
        /*004a*/ 	.short	(.L_23 - .L_22)
.L_22:
        /*004c*/ 	.word	0x00000000
        /*0050*/ 	.short	0x0001
        /*0052*/ 	.short	0x0008
        /*0054*/ 	.byte	0x00, 0xf5, 0x21, 0x00


	//----- nvinfo : EIATTR_KPARAM_INFO
	.align		4
.L_23:
        /*0058*/ 	.byte	0x04, 0x17
        /*005a*/ 	.short	(.L_25 - .L_24)
.L_24:
        /*005c*/ 	.word	0x00000000
        /*0060*/ 	.short	0x0000
        /*0062*/ 	.short	0x0000
        /*0064*/ 	.byte	0x00, 0xf5, 0x21, 0x00


	//----- nvinfo : EIATTR_SPARSE_MMA_MASK
	.align		4
.L_25:
        /*0068*/ 	.byte	0x03, 0x50
        /*006a*/ 	.short	0x0000


	//----- nvinfo : EIATTR_WMMA_USED
	.align		4
        /*006c*/ 	.byte	0x01, 0x2b
	.zero		2


	//----- nvinfo : EIATTR_MAXREG_COUNT
	.align		4
        /*0070*/ 	.byte	0x03, 0x1b
        /*0072*/ 	.short	0x00ff


	//----- nvinfo : EIATTR_NUM_BARRIERS
	.align		4
        /*0074*/ 	.byte	0x02, 0x4c
        /*0076*/ 	.byte	0x01
	.zero		1


	//----- nvinfo : EIATTR_MERCURY_ISA_VERSION
	.align		4
        /*0078*/ 	.byte	0x03, 0x5f
        /*007a*/ 	.short	0x0101


	//----- nvinfo : EIATTR_VRC_CTA_INIT_COUNT
	.align		4
        /*007c*/ 	.byte	0x02, 0x4a
	.zero		1
	.zero		1


	//----- nvinfo : EIATTR_EXIT_INSTR_OFFSETS
	.align		4
        /*0080*/ 	.byte	0x04, 0x1c
        /*0082*/ 	.short	(.L_27 - .L_26)


	//   ....[0]....
.L_26:
        /*0084*/ 	.word	0x00003500


	//----- nvinfo : EIATTR_CBANK_PARAM_SIZE
	.align		4
.L_27:
        /*0088*/ 	.byte	0x03, 0x19
        /*008a*/ 	.short	0x0030


	//----- nvinfo : EIATTR_PARAM_CBANK
	.align		4
        /*008c*/ 	.byte	0x04, 0x0a
        /*008e*/ 	.short	(.L_29 - .L_28)
	.align		4
.L_28:
        /*0090*/ 	.word	index@(.nv.constant0._Z10mat_mul_dtILi128ELi4EEvPK6__halfS2_PS0_mmm)
        /*0094*/ 	.short	0x0380
        /*0096*/ 	.short	0x0030


	//----- nvinfo : EIATTR_SW_WAR
	.align		4
.L_29:
        /*0098*/ 	.byte	0x04, 0x36
        /*009a*/ 	.short	(.L_31 - .L_30)
.L_30:
        /*009c*/ 	.word	0x00000008
.L_31:


//--------------------- .nv.info._Z9mat_mul_dPfS_S_mmm --------------------------
	.section	.nv.info._Z9mat_mul_dPfS_S_mmm,"",@"SHT_CUDA_INFO"
	.sectionflags	@""
	.align	4


	//----- nvinfo : EIATTR_CUDA_API_VERSION
	.align		4
        /*0000*/ 	.byte	0x04, 0x37
        /*0002*/ 	.short	(.L_33 - .L_32)
.L_32:
        /*0004*/ 	.word	0x00000082


	//----- nvinfo : EIATTR_KPARAM_INFO
	.align		4
.L_33:
        /*0008*/ 	.byte	0x04, 0x17
        /*000a*/ 	.short	(.L_35 - .L_34)
.L_34:
        /*000c*/ 	.word	0x00000000
        /*0010*/ 	.short	0x0005
        /*0012*/ 	.short	0x0028
        /*0014*/ 	.byte	0x00, 0xf0, 0x21, 0x00


	//----- nvinfo : EIATTR_KPARAM_INFO
	.align		4
.L_35:
        /*0018*/ 	.byte	0x04, 0x17
        /*001a*/ 	.short	(.L_37 - .L_36)
.L_36:
        /*001c*/ 	.word	0x00000000
        /*0020*/ 	.short	0x0004
        /*0022*/ 	.short	0x0020
        /*0024*/ 	.byte	0x00, 0xf0, 0x21, 0x00


	//----- nvinfo : EIATTR_KPARAM_INFO
	.align		4
.L_37:
        /*0028*/ 	.byte	0x04, 0x17
        /*002a*/ 	.short	(.L_39 - .L_38)
.L_38:
        /*002c*/ 	.word	0x00000000
        /*0030*/ 	.short	0x0003
        /*0032*/ 	.short	0x0018
        /*0034*/ 	.byte	0x00, 0xf0, 0x21, 0x00


	//----- nvinfo : EIATTR_KPARAM_INFO
	.align		4
.L_39:
        /*0038*/ 	.byte	0x04, 0x17
        /*003a*/ 	.short	(.L_41 - .L_40)
.L_40:
        /*003c*/ 	.word	0x00000000
        /*0040*/ 	.short	0x0002
        /*0042*/ 	.short	0x0010
        /*0044*/ 	.byte	0x00, 0xf5, 0x21, 0x00


	//----- nvinfo : EIATTR_KPARAM_INFO
	.align		4
.L_41:
        /*0048*/ 	.byte	0x04, 0x17
        /*004a*/ 	.short	(.L_43 - .L_42)
.L_42:
        /*004c*/ 	.word	0x00000000
        /*0050*/ 	.short	0x0001
        /*0052*/ 	.short	0x0008
        /*0054*/ 	.byte	0x00, 0xf5, 0x21, 0x00


	//----- nvinfo : EIATTR_KPARAM_INFO
	.align		4
.L_43:
        /*0058*/ 	.byte	0x04, 0x17
        /*005a*/ 	.short	(.L_45 - .L_44)
.L_44:
        /*005c*/ 	.word	0x00000000
        /*0060*/ 	.short	0x0000
        /*0062*/ 	.short	0x0000
        /*0064*/ 	.byte	0x00, 0xf5, 0x21, 0x00


	//----- nvinfo : EIATTR_SPARSE_MMA_MASK
	.align		4
.L_45:
        /*0068*/ 	.byte	0x03, 0x50
        /*006a*/ 	.short	0x0000


	//----- nvinfo : EIATTR_MAXREG_COUNT
	.align		4
        /*006c*/ 	.byte	0x03, 0x1b
        /*006e*/ 	.short	0x00ff


	//----- nvinfo : EIATTR_MERCURY_ISA_VERSION
	.align		4
        /*0070*/ 	.byte	0x03, 0x5f
        /*0072*/ 	.short	0x0101


	//----- nvinfo : EIATTR_VRC_CTA_INIT_COUNT
	.align		4
        /*0074*/ 	.byte	0x02, 0x4a
	.zero		1
	.zero		1


	//----- nvinfo : EIATTR_EXIT_INSTR_OFFSETS
	.align		4
        /*0078*/ 	.byte	0x04, 0x1c
        /*007a*/ 	.short	(.L_47 - .L_46)


	//   ....[0]....
.L_46:
        /*007c*/ 	.word	0x000000f0


	//   ....[1]....
        /*0080*/ 	.word	0x00000c50


	//----- nvinfo : EIATTR_CBANK_PARAM_SIZE
	.align		4
.L_47:
        /*0084*/ 	.byte	0x03, 0x19
        /*0086*/ 	.short	0x0030


	//----- nvinfo : EIATTR_PARAM_CBANK
	.align		4
        /*0088*/ 	.byte	0x04, 0x0a
        /*008a*/ 	.short	(.L_49 - .L_48)
	.align		4
.L_48:
        /*008c*/ 	.word	index@(.nv.constant0._Z9mat_mul_dPfS_S_mmm)
        /*0090*/ 	.short	0x0380
        /*0092*/ 	.short	0x0030


	//----- nvinfo : EIATTR_SW_WAR
	.align		4
.L_49:
        /*0094*/ 	.byte	0x04, 0x36
        /*0096*/ 	.short	(.L_51 - .L_50)
.L_50:
        /*0098*/ 	.word	0x00000008
.L_51:


//--------------------- .nv.callgraph             --------------------------
	.section	.nv.callgraph,"",@"SHT_CUDA_CALLGRAPH"
	.align	4
	.sectionentsize	8
	.align		4
        /*0000*/ 	.word	0x00000000
	.align		4
        /*0004*/ 	.word	0xffffffff
	.align		4
        /*0008*/ 	.word	0x00000000
	.align		4
        /*000c*/ 	.word	0xfffffffe
	.align		4
        /*0010*/ 	.word	0x00000000
	.align		4
        /*0014*/ 	.word	0xfffffffd
	.align		4
        /*0018*/ 	.word	0x00000000
	.align		4
        /*001c*/ 	.word	0xfffffffc


//--------------------- .text._Z10mat_mul_dtILi128ELi4EEvPK6__halfS2_PS0_mmm --------------------------
	.section	.text._Z10mat_mul_dtILi128ELi4EEvPK6__halfS2_PS0_mmm,"ax",@progbits
	.align	128
.text._Z10mat_mul_dtILi128ELi4EEvPK6__halfS2_PS0_mmm:
        .type           _Z10mat_mul_dtILi128ELi4EEvPK6__halfS2_PS0_mmm,@function
        .size           _Z10mat_mul_dtILi128ELi4EEvPK6__halfS2_PS0_mmm,(.L_x_9 - _Z10mat_mul_dtILi128ELi4EEvPK6__halfS2_PS0_mmm)
        .other          _Z10mat_mul_dtILi128ELi4EEvPK6__halfS2_PS0_mmm,@"STO_CUDA_ENTRY STV_DEFAULT"
_Z10mat_mul_dtILi128ELi4EEvPK6__halfS2_PS0_mmm:
[----:B------:R-:W-:Y:S01]  /*0000*/  LDC R1, c[0x0][0x37c] ;  /* 0x0000df00ff017b82 */ /* 0x000fe20000000800 */
[----:B------:R-:W0:Y:S07]  /*0010*/  S2R R0, SR_TID.X ;  /* 0x0000000000007919 */ /* 0x000e2e0000002100 */
[----:B------:R-:W1:Y:S01]  /*0020*/  S2UR UR4, SR_CTAID.Y ;  /* 0x00000000000479c3 */ /* 0x000e620000002600 */
[----:B------:R-:W2:Y:S01]  /*0030*/  LDCU.64 UR6, c[0x0][0x390] ;  /* 0x00007200ff0677ac */ /* 0x000ea20008000a00 */
[----:B------:R-:W-:Y:S01]  /*0040*/  IMAD.MOV.U32 R19, RZ, RZ, RZ ;  /* 0x000000ffff137224 */ /* 0x000fe200078e00ff */
[----:B------:R-:W3:Y:S01]  /*0050*/  S2R R27, SR_CTAID.X ;  /* 0x00000000001b7919 */ /* 0x000ee20000002500 */
[----:B------:R-:W4:Y:S04]  /*0060*/  LDCU.64 UR10, c[0x0][0x358] ;  /* 0x00006b00ff0a77ac */ /* 0x000f280008000a00 */
[----:B------:R-:W5:Y:S01]  /*0070*/  LDC.64 R60, c[0x0][0x3a0] ;  /* 0x0000e800ff3c7b82 */ /* 0x000f620000000a00 */
[----:B------:R-:W4:Y:S01]  /*0080*/  LDCU.64 UR14, c[0x0][0x3a8] ;  /* 0x00007500ff0e77ac */ /* 0x000f220008000a00 */
[----:B-1----:R-:W-:Y:S01]  /*0090*/  USHF.L.U32 UR4, UR4, 0x6, URZ ;  /* 0x0000000604047899 */ /* 0x002fe200080006ff */
[----:B0-----:R-:W-:-:S02]  /*00a0*/  LOP3.LUT R80, R0, 0x3f, RZ, 0xc0, !PT ;  /* 0x0000003f00507812 */ /* 0x001fc400078ec0ff */
[----:B------:R-:W-:-:S03]  /*00b0*/  SHF.R.U32.HI R20, RZ, 0x6, R0 ;  /* 0x00000006ff147819 */ /* 0x000fc60000011600 */
[----:B---3--:R-:W-:Y:S01]  /*00c0*/  IMAD R18, R27, 0x40, R80 ;  /* 0x000000401b127824 */ /* 0x008fe200078e0250 */
[----:B------:R-:W-:-:S04]  /*00d0*/  LOP3.LUT R23, R20, UR4, RZ, 0xfc, !PT ;  /* 0x0000000414177c12 */ /* 0x000fc8000f8efcff */
[C---:B------:R-:W-:Y:S01]  /*00e0*/  IADD3 R68, PT, PT, R23.reuse, 0x8, RZ ;  /* 0x0000000817447810 */ /* 0x040fe20007ffe0ff */
[CC--:B-----5:R-:W-:Y:S01]  /*00f0*/  IMAD.WIDE.U32 R2, R23.reuse, R60.reuse, R18 ;  /* 0x0000003c17027225 */ /* 0x0e0fe200078e0012 */
[C---:B------:R-:W-:Y:S02]  /*0100*/  LOP3.LUT R33, R23.reuse, 0x10, RZ, 0xfc, !PT ;  /* 0x0000001017217812 */ /* 0x040fe400078efcff */
[C---:B------:R-:W-:Y:S01]  /*0110*/  IADD3 R66, PT, PT, R23.reuse, 0x16, RZ ;  /* 0x0000001617427810 */ /* 0x040fe20007ffe0ff */
[C---:B------:R-:W-:Y:S01]  /*0120*/  IMAD R3, R23.reuse, R61, R3 ;  /* 0x0000003d17037224 */ /* 0x040fe200078e0203 */
[C---:B--2---:R-:W-:Y:S01]  /*0130*/  LEA R154, P0, R2.reuse, UR6, 0x1 ;  /* 0x00000006029a7c11 */ /* 0x044fe2000f8008ff */
[C---:B------:R-:W-:Y:S02]  /*0140*/  VIADD R21, R23.reuse, 0x2 ;  /* 0x0000000217157836 */ /* 0x040fe40000000000 */
[----:B------:R-:W-:Y:S01]  /*0150*/  VIADD R25, R23, 0x4 ;  /* 0x0000000417197836 */ /* 0x000fe20000000000 */
[----:B------:R-:W-:Y:S01]  /*0160*/  LEA.HI.X R155, R2, UR7, R3, 0x1, P0 ;  /* 0x00000007029b7c11 */ /* 0x000fe200080f0c03 */
[----:B------:R-:W-:-:S04]  /*0170*/  IMAD.WIDE.U32 R4, R21, R60, R18 ;  /* 0x0000003c15047225 */ /* 0x000fc800078e0012 */
[----:B------:R-:W-:Y:S01]  /*0180*/  IMAD.WIDE.U32 R2, R25, R60, R18 ;  /* 0x0000003c19027225 */ /* 0x000fe200078e0012 */
[----:B------:R-:W-:-:S03]  /*0190*/  LEA R152, P0, R4, UR6, 0x1 ;  /* 0x0000000604987c11 */ /* 0x000fc6000f8008ff */
[-C--:B------:R-:W-:Y:S01]  /*01a0*/  IMAD R5, R21, R61.reuse, R5 ;  /* 0x0000003d15057224 */ /* 0x080fe200078e0205 */
[----:B------:R-:W-:Y:S01]  /*01b0*/  LEA R150, P1, R2, UR6, 0x1 ;  /* 0x0000000602967c11 */ /* 0x000fe2000f8208ff */
[----:B------:R-:W-:Y:S02]  /*01c0*/  IMAD R3, R25, R61, R3 ;  /* 0x0000003d19037224 */ /* 0x000fe400078e0203 */
[C---:B------:R-:W-:Y:S01]  /*01d0*/  VIADD R69, R23.reuse, 0x6 ;  /* 0x0000000617457836 */ /* 0x040fe20000000000 */
[----:B------:R-:W-:Y:S01]  /*01e0*/  LEA.HI.X R153, R4, UR7, R5, 0x1, P0 ;  /* 0x0000000704997c11 */ /* 0x000fe200080f0c05 */
[----:B------:R-:W-:Y:S01]  /*01f0*/  VIADD R29, R23, 0xa ;  /* 0x0000000a171d7836 */ /* 0x000fe20000000000 */
[----:B------:R-:W-:Y:S01]  /*0200*/  LEA.HI.X R151, R2, UR7, R3, 0x1, P1 ;  /* 0x0000000702977c11 */ /* 0x000fe200088f0c03 */
[----:B------:R-:W-:-:S04]  /*0210*/  IMAD.WIDE.U32 R4, R69, R60, R18 ;  /* 0x0000003c45047225 */ /* 0x000fc800078e0012 */
[----:B------:R-:W-:Y:S01]  /*0220*/  IMAD.WIDE.U32 R2, R68, R60, R18 ;  /* 0x0000003c44027225 */ /* 0x000fe200078e0012 */
[----:B------:R-:W-:-:S03]  /*0230*/  LEA R148, P0, R4, UR6, 0x1 ;  /* 0x0000000604947c11 */ /* 0x000fc6000f8008ff */
[----:B------:R-:W-:Y:S01]  /*0240*/  IMAD.WIDE.U32 R6, R29, R60, R18 ;  /* 0x0000003c1d067225 */ /* 0x000fe200078e0012 */
[----:B------:R-:W-:-:S03]  /*0250*/  LEA R146, P1, R2, UR6, 0x1 ;  /* 0x0000000602927c11 */ /* 0x000fc6000f8208ff */
[-C--:B------:R-:W-:Y:S01]  /*0260*/  IMAD R9, R69, R61.reuse, R5 ;  /* 0x0000003d45097224 */ /* 0x080fe200078e0205 */
[----:B------:R-:W-:Y:S01]  /*0270*/  LEA R144, P2, R6, UR6, 0x1 ;  /* 0x0000000606907c11 */ /* 0x000fe2000f8408ff */
[-C--:B------:R-:W-:Y:S02]  /*0280*/  IMAD R5, R68, R61.reuse, R3 ;  /* 0x0000003d44057224 */ /* 0x080fe400078e0203 */
[----:B------:R-:W-:Y:S01]  /*0290*/  IMAD R3, R29, R61, R7 ;  /* 0x0000003d1d037224 */ /* 0x000fe200078e0207 */
[----:B------:R-:W-:Y:S01]  /*02a0*/  LEA.HI.X R149, R4, UR7, R9, 0x1, P0 ;  /* 0x0000000704957c11 */ /* 0x000fe200080f0c09 */
[C---:B------:R-:W-:Y:S01]  /*02b0*/  VIADD R31, R23.reuse, 0xc ;  /* 0x0000000c171f7836 */ /* 0x040fe20000000000 */
[----:B------:R-:W-:Y:S01]  /*02c0*/  LEA.HI.X R147, R2, UR7, R5, 0x1, P1 ;  /* 0x0000000702937c11 */ /* 0x000fe200088f0c05 */
[----:B------:R-:W-:Y:S01]  /*02d0*/  VIADD R67, R23, 0xe ;  /* 0x0000000e17437836 */ /* 0x000fe20000000000 */
[----:B------:R-:W-:Y:S01]  /*02e0*/  LEA.HI.X R145, R6, UR7, R3, 0x1, P2 ;  /* 0x0000000706917c11 */ /* 0x000fe200090f0c03 */
[----:B------:R-:W-:-:S04]  /*02f0*/  IMAD.WIDE.U32 R2, R31, R60, R18 ;  /* 0x0000003c1f027225 */ /* 0x000fc800078e0012 */
[-CC-:B------:R-:W-:Y:S01]  /*0300*/  IMAD.WIDE.U32 R4, R67, R60.reuse, R18.reuse ;  /* 0x0000003c43047225 */ /* 0x180fe200078e0012 */
[----:B------:R-:W-:Y:S01]  /*0310*/  LEA R142, P0, R2, UR6, 0x1 ;  /* 0x00000006028e7c11 */ /* 0x000fe2000f8008ff */
[----:B----4-:R-:W2:Y:S02]  /*0320*/  LDG.E.U16 R47, desc[UR10][R144.64] ;  /* 0x0000000a902f7981 */ /* 0x010ea4000c1e1500 */
[----:B------:R-:W-:Y:S01]  /*0330*/  IMAD.WIDE.U32 R6, R33, R60, R18 ;  /* 0x0000003c21067225 */ /* 0x000fe200078e0012 */
[----:B------:R-:W-:-:S03]  /*0340*/  LEA R140, P1, R4, UR6, 0x1 ;  /* 0x00000006048c7c11 */ /* 0x000fc6000f8208ff */
[-C--:B------:R-:W-:Y:S01]  /*0350*/  IMAD R3, R31, R61.reuse, R3 ;  /* 0x0000003d1f037224 */ /* 0x080fe200078e0203 */
[----:B------:R-:W-:Y:S01]  /*0360*/  LEA R138, P2, R6, UR6, 0x1 ;  /* 0x00000006068a7c11 */ /* 0x000fe2000f8408ff */
[-C--:B------:R-:W-:Y:S02]  /*0370*/  IMAD R9, R67, R61.reuse, R5 ;  /* 0x0000003d43097224 */ /* 0x080fe400078e0205 */
[-C--:B------:R-:W-:Y:S01]  /*0380*/  IMAD R5, R33, R61.reuse, R7 ;  /* 0x0000003d21057224 */ /* 0x080fe200078e0207 */
[----:B------:R-:W-:Y:S01]  /*0390*/  LEA.HI.X R143, R2, UR7, R3, 0x1, P0 ;  /* 0x00000007028f7c11 */ /* 0x000fe200080f0c03 */
[C---:B------:R-:W-:Y:S01]  /*03a0*/  VIADD R35, R23.reuse, 0x12 ;  /* 0x0000001217237836 */ /* 0x040fe20000000000 */
[----:B------:R-:W-:Y:S01]  /*03b0*/  LEA.HI.X R141, R4, UR7, R9, 0x1, P1 ;  /* 0x00000007048d7c11 */ /* 0x000fe200088f0c09 */
[----:B------:R-:W-:Y:S01]  /*03c0*/  VIADD R37, R23, 0x14 ;  /* 0x0000001417257836 */ /* 0x000fe20000000000 */
[----:B------:R-:W-:Y:S01]  /*03d0*/  LEA.HI.X R139, R6, UR7, R5, 0x1, P2 ;  /* 0x00000007068b7c11 */ /* 0x000fe200090f0c05 */
[-CC-:B------:R-:W-:Y:S01]  /*03e0*/  IMAD.WIDE.U32 R2, R35, R60.reuse, R18.reuse ;  /* 0x0000003c23027225 */ /* 0x180fe200078e0012 */
[----:B------:R-:W3:Y:S03]  /*03f0*/  LDG.E.U16 R49, desc[UR10][R142.64] ;  /* 0x0000000a8e317981 */ /* 0x000ee6000c1e1500 */
[-C--:B------:R-:W-:Y:S01]  /*0400*/  IMAD.WIDE.U32 R4, R37, R60.reuse, R18 ;  /* 0x0000003c25047225 */ /* 0x080fe200078e0012 */
[----:B------:R-:W-:Y:S01]  /*0410*/  LEA R136, P0, R2, UR6, 0x1 ;  /* 0x0000000602887c11 */ /* 0x000fe2000f8008ff */
[----:B------:R-:W4:Y:S02]  /*0420*/  LDG.E.U16 R51, desc[UR10][R140.64] ;  /* 0x0000000a8c337981 */ /* 0x000f24000c1e1500 */
[-C--:B------:R-:W-:Y:S01]  /*0430*/  IMAD R7, R35, R61.reuse, R3 ;  /* 0x0000003d23077224 */ /* 0x080fe200078e0203 */
[----:B------:R-:W-:Y:S01]  /*0440*/  LEA R134, P1, R4, UR6, 0x1 ;  /* 0x0000000604867c11 */ /* 0x000fe2000f8208ff */
[----:B------:R-:W-:Y:S01]  /*0450*/  IMAD R3, R37, R61, R5 ;  /* 0x0000003d25037224 */ /* 0x000fe200078e0205 */
[----:B------:R-:W5:Y:S01]  /*0460*/  LDG.E.U16 R53, desc[UR10][R138.64] ;  /* 0x0000000a8a357981 */ /* 0x000f62000c1e1500 */
[C---:B------:R-:W-:Y:S01]  /*0470*/  VIADD R64, R23.reuse, 0x1a ;  /* 0x0000001a17407836 */ /* 0x040fe20000000000 */
[----:B------:R-:W-:Y:S01]  /*0480*/  LEA.HI.X R137, R2, UR7, R7, 0x1, P0 ;  /* 0x0000000702897c11 */ /* 0x000fe200080f0c07 */
[----:B------:R-:W-:Y:S01]  /*0490*/  VIADD R65, R23, 0x18 ;  /* 0x0000001817417836 */ /* 0x000fe20000000000 */
[----:B------:R-:W-:Y:S01]  /*04a0*/  LEA.HI.X R135, R4, UR7, R3, 0x1, P1 ;  /* 0x0000000704877c11 */ /* 0x000fe200088f0c03 */
[----:B------:R-:W-:-:S02]  /*04b0*/  IMAD.WIDE.U32 R2, R66, R60, R18 ;  /* 0x0000003c42027225 */ /* 0x000fc400078e0012 */
[----:B------:R-:W5:Y:S02]  /*04c0*/  LDG.E.U16 R55, desc[UR10][R136.64] ;  /* 0x0000000a88377981 */ /* 0x000f64000c1e1500 */
[-C--:B------:R-:W-:Y:S01]  /*04d0*/  IMAD.WIDE.U32 R6, R64, R60.reuse, R18 ;  /* 0x0000003c40067225 */ /* 0x080fe200078e0012 */
[----:B------:R-:W-:Y:S01]  /*04e0*/  LEA R132, P0, R2, UR6, 0x1 ;  /* 0x0000000602847c11 */ /* 0x000fe2000f8008ff */
[----:B------:R-:W5:Y:S02]  /*04f0*/  LDG.E.U16 R57, desc[UR10][R134.64] ;  /* 0x0000000a86397981 */ /* 0x000f64000c1e1500 */
[----:B------:R-:W-:Y:S01]  /*0500*/  IMAD R9, R66, R61, R3 ;  /* 0x0000003d42097224 */ /* 0x000fe200078e0203 */
[----:B------:R-:W-:Y:S01]  /*0510*/  LEA R126, P2, R6, UR6, 0x1 ;  /* 0x00000006067e7c11 */ /* 0x000fe2000f8408ff */
[----:B------:R-:W-:-:S03]  /*0520*/  IMAD.WIDE.U32 R4, R65, R60, R18 ;  /* 0x0000003c41047225 */ /* 0x000fc600078e0012 */
[----:B------:R-:W-:Y:S01]  /*0530*/  LEA.HI.X R133, R2, UR7, R9, 0x1, P0 ;  /* 0x0000000702857c11 */ /* 0x000fe200080f0c09 */
[-C--:B------:R-:W-:Y:S01]  /*0540*/  IMAD R3, R64, R61.reuse, R7 ;  /* 0x0000003d40037224 */ /* 0x080fe200078e0207 */
[----:B------:R-:W-:Y:S01]  /*0550*/  LEA R128, P1, R4, UR6, 0x1 ;  /* 0x0000000604807c11 */ /* 0x000fe2000f8208ff */
[C---:B------:R-:W-:Y:S01]  /*0560*/  VIADD R63, R23.reuse, 0x1c ;  /* 0x0000001c173f7836 */ /* 0x040fe20000000000 */
[C---:B------:R-:W-:Y:S01]  /*0570*/  LOP3.LUT R2, R23.reuse, 0x20, RZ, 0xfc, !PT ;  /* 0x0000002017027812 */ /* 0x040fe200078efcff */
[----:B------:R-:W-:Y:S01]  /*0580*/  VIADD R62, R23, 0x1e ;  /* 0x0000001e173e7836 */ /* 0x000fe20000000000 */
[----:B------:R-:W-:Y:S01]  /*0590*/  LEA.HI.X R127, R6, UR7, R3, 0x1, P2 ;  /* 0x00000007067f7c11 */ /* 0x000fe200090f0c03 */
[----:B------:R-:W-:Y:S01]  /*05a0*/  IMAD R5, R65, R61, R5 ;  /* 0x0000003d41057224 */ /* 0x000fe200078e0205 */
[----:B------:R-:W5:Y:S01]  /*05b0*/  LDG.E.U16 R59, desc[UR10][R132.64] ;  /* 0x0000000a843b7981 */ /* 0x000f62000c1e1500 */
[----:B------:R-:W-:-:S03]  /*05c0*/  IMAD.WIDE.U32 R6, R63, R60, R18 ;  /* 0x0000003c3f067225 */ /* 0x000fc600078e0012 */
[----:B------:R-:W-:Y:S01]  /*05d0*/  LEA.HI.X R129, R4, UR7, R5, 0x1, P1 ;  /* 0x0000000704817c11 */ /* 0x000fe200088f0c05 */
[-C--:B------:R-:W-:Y:S01]  /*05e0*/  IMAD.WIDE.U32 R8, R62, R60.reuse, R18 ;  /* 0x0000003c3e087225 */ /* 0x080fe200078e0012 */
[----:B------:R-:W-:Y:S01]  /*05f0*/  LEA R124, P0, R6, UR6, 0x1 ;  /* 0x00000006067c7c11 */ /* 0x000fe2000f8008ff */
[----:B------:R-:W5:Y:S01]  /*0600*/  LDG.E.U16 R73, desc[UR10][R126.64] ;  /* 0x0000000a7e497981 */ /* 0x000f62000c1e1500 */
[----:B------:R-:W-:Y:S01]  /*0610*/  IADD3 R4, PT, PT, R23, 0x24, RZ ;  /* 0x0000002417047810 */ /* 0x000fe20007ffe0ff */
[-C--:B------:R-:W-:Y:S01]  /*0620*/  IMAD R7, R63, R61.reuse, R7 ;  /* 0x0000003d3f077224 */ /* 0x080fe200078e0207 */
[----:B------:R-:W-:Y:S01]  /*0630*/  LEA R122, P1, R8, UR6, 0x1 ;  /* 0x00000006087a7c11 */ /* 0x000fe2000f8208ff */
[----:B------:R-:W-:Y:S01]  /*0640*/  IMAD R5, R62, R61, R9 ;  /* 0x0000003d3e057224 */ /* 0x000fe200078e0209 */
[----:B------:R-:W5:Y:S01]  /*0650*/  LDG.E.U16 R71, desc[UR10][R128.64] ;  /* 0x0000000a80477981 */ /* 0x000f62000c1e1500 */
[----:B------:R-:W-:Y:S01]  /*0660*/  VIADD R3, R23, 0x22 ;  /* 0x0000002217037836 */ /* 0x000fe20000000000 */
[----:B------:R-:W-:Y:S01]  /*0670*/  LEA.HI.X R125, R6, UR7, R7, 0x1, P0 ;  /* 0x00000007067d7c11 */ /* 0x000fe200080f0c07 */
[----:B------:R-:W-:Y:S01]  /*0680*/  IMAD.WIDE.U32 R6, R2, R60, R18 ;  /* 0x0000003c02067225 */ /* 0x000fe200078e0012 */
[----:B------:R-:W-:-:S03]  /*0690*/  LEA.HI.X R123, R8, UR7, R5, 0x1, P1 ;  /* 0x00000007087b7c11 */ /* 0x000fc600088f0c05 */
[CCC-:B------:R-:W-:Y:S01]  /*06a0*/  IMAD.WIDE.U32 R8, R3.reuse, R60.reuse, R18.reuse ;  /* 0x0000003c03087225 */ /* 0x1c0fe200078e0012 */
[----:B------:R-:W-:Y:S01]  /*06b0*/  LEA R120, P0, R6, UR6, 0x1 ;  /* 0x0000000606787c11 */ /* 0x000fe2000f8008ff */
[----:B------:R-:W5:Y:S02]  /*06c0*/  LDG.E.U16 R75, desc[UR10][R124.64] ;  /* 0x0000000a7c4b7981 */ /* 0x000f64000c1e1500 */
[-C--:B------:R-:W-:Y:S01]  /*06d0*/  IMAD.WIDE.U32 R10, R4, R60.reuse, R18 ;  /* 0x0000003c040a7225 */ /* 0x080fe200078e0012 */
[----:B------:R-:W-:Y:S01]  /*06e0*/  LEA R118, P1, R8, UR6, 0x1 ;  /* 0x0000000608767c11 */ /* 0x000fe2000f8208ff */
[----:B------:R-:W5:Y:S02]  /*06f0*/  LDG.E.U16 R77, desc[UR10][R122.64] ;  /* 0x0000000a7a4d7981 */ /* 0x000f64000c1e1500 */
[-C--:B------:R-:W-:Y:S01]  /*0700*/  IMAD R13, R2, R61.reuse, R7 ;  /* 0x0000003d020d7224 */ /* 0x080fe200078e0207 */
[----:B------:R-:W-:Y:S01]  /*0710*/  LEA R116, P2, R10, UR6, 0x1 ;  /* 0x000000060a747c11 */ /* 0x000fe2000f8408ff */
[-C--:B------:R-:W-:Y:S01]  /*0720*/  IMAD R5, R3, R61.reuse, R9 ;  /* 0x0000003d03057224 */ /* 0x080fe200078e0209 */
[C---:B------:R-:W-:Y:S01]  /*0730*/  IADD3 R9, PT, PT, R23.reuse, 0x2e, RZ ;  /* 0x0000002e17097810 */ /* 0x040fe20007ffe0ff */
[----:B------:R-:W-:Y:S01]  /*0740*/  IMAD R7, R4, R61, R11 ;  /* 0x0000003d04077224 */ /* 0x000fe200078e020b */
[----:B------:R-:W-:Y:S01]  /*0750*/  LEA.HI.X R121, R6, UR7, R13, 0x1, P0 ;  /* 0x0000000706797c11 */ /* 0x000fe200080f0c0d */
[C---:B------:R-:W-:Y:S01]  /*0760*/  VIADD R6, R23.reuse, 0x28 ;  /* 0x0000002817067836 */ /* 0x040fe20000000000 */
[----:B------:R-:W-:Y:S01]  /*0770*/  LEA.HI.X R119, R8, UR7, R5, 0x1, P1 ;  /* 0x0000000708777c11 */ /* 0x000fe200088f0c05 */
[C---:B------:R-:W-:Y:S01]  /*0780*/  VIADD R5, R23.reuse, 0x26 ;  /* 0x0000002617057836 */ /* 0x040fe20000000000 */
[----:B------:R-:W-:Y:S01]  /*0790*/  LEA.HI.X R117, R10, UR7, R7, 0x1, P2 ;  /* 0x000000070a757c11 */ /* 0x000fe200090f0c07 */
[----:B------:R-:W-:Y:S01]  /*07a0*/  VIADD R7, R23, 0x2a ;  /* 0x0000002a17077836 */ /* 0x000fe20000000000 */
[----:B------:R-:W5:Y:S01]  /*07b0*/  LDG.E.U16 R79, desc[UR10][R120.64] ;  /* 0x0000000a784f7981 */ /* 0x000f62000c1e1500 */
[----:B------:R-:W-:-:S03]  /*07c0*/  IMAD.WIDE.U32 R10, R5, R60, R18 ;  /* 0x0000003c050a7225 */ /* 0x000fc600078e0012 */
[----:B------:R-:W5:Y:S01]  /*07d0*/  LDG.E.U16 R83, desc[UR10][R118.64] ;  /* 0x0000000a76537981 */ /* 0x000f62000c1e1500 */
[-C--:B------:R-:W-:Y:S01]  /*07e0*/  IMAD.WIDE.U32 R14, R7, R60.reuse, R18 ;  /* 0x0000003c070e7225 */ /* 0x080fe200078e0012 */
[----:B------:R-:W-:Y:S02]  /*07f0*/  LEA R114, P0, R10, UR6, 0x1 ;  /* 0x000000060a727c11 */ /* 0x000fe4000f8008ff */
[----:B------:R-:W5:Y:S01]  /*0800*/  LDG.E.U16 R107, desc[UR10][R116.64] ;  /* 0x0000000a746b7981 */ /* 0x000f62000c1e1500 */
[----:B------:R-:W-:Y:S01]  /*0810*/  IMAD R17, R5, R61, R11 ;  /* 0x0000003d05117224 */ /* 0x000fe200078e020b */
[----:B------:R-:W-:Y:S01]  /*0820*/  LEA R104, P2, R14, UR6, 0x1 ;  /* 0x000000060e687c11 */ /* 0x000fe2000f8408ff */
[----:B------:R-:W-:-:S03]  /*0830*/  IMAD.WIDE.U32 R12, R6, R60, R18 ;  /* 0x0000003c060c7225 */ /* 0x000fc600078e0012 */
[----:B------:R-:W-:Y:S01]  /*0840*/  LEA.HI.X R115, R10, UR7, R17, 0x1, P0 ;  /* 0x000000070a737c11 */ /* 0x000fe200080f0c11 */
[-C--:B------:R-:W-:Y:S01]  /*0850*/  IMAD R11, R7, R61.reuse, R15 ;  /* 0x0000003d070b7224 */ /* 0x080fe200078e020f */
[----:B------:R-:W-:Y:S01]  /*0860*/  LEA R108, P1, R12, UR6, 0x1 ;  /* 0x000000060c6c7c11 */ /* 0x000fe2000f8208ff */
[C---:B------:R-:W-:Y:S01]  /*0870*/  VIADD R8, R23.reuse, 0x2c ;  /* 0x0000002c17087836 */ /* 0x040fe20000000000 */
[----:B------:R-:W-:Y:S01]  /*0880*/  LOP3.LUT R10, R23, 0x30, RZ, 0xfc, !PT ;  /* 0x00000030170a7812 */ /* 0x000fe200078efcff */
[-C--:B------:R-:W-:Y:S01]  /*0890*/  IMAD R13, R6, R61.reuse, R13 ;  /* 0x0000003d060d7224 */ /* 0x080fe200078e020d */
[----:B------:R-:W-:Y:S01]  /*08a0*/  LEA.HI.X R105, R14, UR7, R11, 0x1, P2 ;  /* 0x000000070e697c11 */ /* 0x000fe200090f0c0b */
[CC--:B------:R-:W-:Y:S01]  /*08b0*/  IMAD.WIDE.U32 R14, R9.reuse, R60.reuse, R18 ;  /* 0x0000003c090e7225 */ /* 0x0c0fe200078e0012 */
[----:B------:R-:W5:Y:S02]  /*08c0*/  LDG.E.U16 R111, desc[UR10][R114.64] ;  /* 0x0000000a726f7981 */ /* 0x000f64000c1e1500 */
[----:B------:R-:W-:Y:S01]  /*08d0*/  LEA.HI.X R109, R12, UR7, R13, 0x1, P1 ;  /* 0x000000070c6d7c11 */ /* 0x000fe200088f0c0d */
[-C--:B------:R-:W-:Y:S01]  /*08e0*/  IMAD.WIDE.U32 R16, R8, R60.reuse, R18 ;  /* 0x0000003c08107225 */ /* 0x080fe200078e0012 */
[----:B------:R-:W-:Y:S01]  /*08f0*/  LEA R100, P1, R14, UR6, 0x1 ;  /* 0x000000060e647c11 */ /* 0x000fe2000f8208ff */
[----:B------:R-:W5:Y:S02]  /*0900*/  LDG.E.U16 R131, desc[UR10][R104.64] ;  /* 0x0000000a68837981 */ /* 0x000f64000c1e1500 */
        /* <DEDUP_REMOVED lines=8> */
[----:B------:R-:W-:Y:S01]  /*0990*/  VIADD R11, R23, 0x32 ;  /* 0x00000032170b7836 */ /* 0x000fe20000000000 */
[----:B------:R-:W-:Y:S01]  /*09a0*/  LEA R98, P0, R14, UR6, 0x1 ;  /* 0x000000060e627c11 */ /* 0x000fe2000f8008ff */
[----:B------:R-:W-:Y:S01]  /*09b0*/  IMAD R41, R10, R61, R15 ;  /* 0x0000003d0a297224 */ /* 0x000fe200078e020f */
[----:B------:R-:W5:Y:S01]  /*09c0*/  LDG.E.U16 R157, desc[UR10][R102.64] ;  /* 0x0000000a669d7981 */ /* 0x000f62000c1e1500 */
[----:B------:R-:W-:-:S03]  /*09d0*/  IMAD.WIDE.U32 R38, R12, R60, R18 ;  /* 0x0000003c0c267225 */ /* 0x000fc600078e0012 */
[----:B------:R-:W-:Y:S01]  /*09e0*/  LEA.HI.X R99, R14, UR7, R41, 0x1, P0 ;  /* 0x000000070e637c11 */ /* 0x000fe200080f0c29 */
[----:B------:R-:W-:Y:S01]  /*09f0*/  VIADD R13, R23, 0x36 ;  /* 0x00000036170d7836 */ /* 0x000fe20000000000 */
[----:B------:R-:W-:Y:S01]  /*0a00*/  LEA R94, P2, R38, UR6, 0x1 ;  /* 0x00000006265e7c11 */ /* 0x000fe2000f8408ff */
[CC--:B------:R-:W-:Y:S01]  /*0a10*/  IMAD.WIDE.U32 R16, R11.reuse, R60.reuse, R18 ;  /* 0x0000003c0b107225 */ /* 0x0c0fe200078e0012 */
[----:B------:R-:W5:Y:S03]  /*0a20*/  LDG.E.U16 R159, desc[UR10][R100.64] ;  /* 0x0000000a649f7981 */ /* 0x000f66000c1e1500 */
[-C--:B------:R-:W-:Y:S01]  /*0a30*/  IMAD R15, R12, R61.reuse, R39 ;  /* 0x0000003d0c0f7224 */ /* 0x080fe200078e0227 */
[----:B------:R-:W-:Y:S01]  /*0a40*/  LEA R96, P1, R16, UR6, 0x1 ;  /* 0x0000000610607c11 */ /* 0x000fe2000f8208ff */
[----:B------:R-:W-:Y:S01]  /*0a50*/  IMAD R17, R11, R61, R17 ;  /* 0x0000003d0b117224 */ /* 0x000fe200078e0211 */
[----:B------:R-:W5:Y:S01]  /*0a60*/  LDG.E.U16 R161, desc[UR10][R98.64] ;  /* 0x0000000a62a17981 */ /* 0x000f62000c1e1500 */
[----:B------:R-:W-:Y:S01]  /*0a70*/  IMAD.WIDE.U32 R40, R13, R60, R18 ;  /* 0x0000003c0d287225 */ /* 0x000fe200078e0012 */
[----:B------:R-:W-:-:S02]  /*0a80*/  LEA.HI.X R95, R38, UR7, R15, 0x1, P2 ;  /* 0x00000007265f7c11 */ /* 0x000fc400090f0c0f */
[----:B------:R-:W-:Y:S01]  /*0a90*/  LEA.HI.X R97, R16, UR7, R17, 0x1, P1 ;  /* 0x0000000710617c11 */ /* 0x000fe200088f0c11 */
[----:B------:R-:W-:Y:S01]  /*0aa0*/  IMAD R39, R13, R61, R41 ;  /* 0x0000003d0d277224 */ /* 0x000fe200078e0229 */
[C---:B------:R-:W-:Y:S01]  /*0ab0*/  LEA R92, P0, R40.reuse, UR6, 0x1 ;  /* 0x00000006285c7c11 */ /* 0x040fe2000f8008ff */
[C---:B------:R-:W-:Y:S01]  /*0ac0*/  VIADD R14, R23.reuse, 0x38 ;  /* 0x00000038170e7836 */ /* 0x040fe20000000000 */
[C---:B------:R-:W-:Y:S01]  /*0ad0*/  IADD3 R15, PT, PT, R23.reuse, 0x3a, RZ ;  /* 0x0000003a170f7810 */ /* 0x040fe20007ffe0ff */
[C---:B------:R-:W-:Y:S01]  /*0ae0*/  VIADD R16, R23.reuse, 0x3c ;  /* 0x0000003c17107836 */ /* 0x040fe20000000000 */
[----:B------:R-:W-:Y:S01]  /*0af0*/  LEA.HI.X R93, R40, UR7, R39, 0x1, P0 ;  /* 0x00000007285d7c11 */ /* 0x000fe200080f0c27 */
[----:B------:R-:W-:Y:S01]  /*0b00*/  VIADD R17, R23, 0x3e ;  /* 0x0000003e17117836 */ /* 0x000fe20000000000 */
[----:B------:R-:W5:Y:S01]  /*0b10*/  LDG.E.U16 R163, desc[UR10][R96.64] ;  /* 0x0000000a60a37981 */ /* 0x000f62000c1e1500 */
[----:B------:R-:W-:-:S03]  /*0b20*/  IMAD.WIDE.U32 R38, R14, R60, R18 ;  /* 0x0000003c0e267225 */ /* 0x000fc600078e0012 */
[----:B------:R-:W5:Y:S01]  /*0b30*/  LDG.E.U16 R165, desc[UR10][R94.64] ;  /* 0x0000000a5ea57981 */ /* 0x000f62000c1e1500 */
[----:B------:R-:W-:Y:S01]  /*0b40*/  IMAD.WIDE.U32 R40, R15, R60, R18 ;  /* 0x0000003c0f287225 */ /* 0x000fe200078e0012 */
[----:B------:R-:W-:-:S03]  /*0b50*/  LEA R90, P0, R38, UR6, 0x1 ;  /* 0x00000006265a7c11 */ /* 0x000fc6000f8008ff */
[----:B------:R-:W-:Y:S01]  /*0b60*/  IMAD.WIDE.U32 R42, R16, R60, R18 ;  /* 0x0000003c102a7225 */ /* 0x000fe200078e0012 */
[----:B------:R-:W-:-:S03]  /*0b70*/  LEA R88, P1, R40, UR6, 0x1 ;  /* 0x0000000628587c11 */ /* 0x000fc6000f8208ff */
[----:B------:R-:W-:Y:S01]  /*0b80*/  IMAD.WIDE.U32 R18, R17, R60, R18 ;  /* 0x0000003c11127225 */ /* 0x000fe200078e0012 */
[----:B------:R-:W-:-:S03]  /*0b90*/  LEA R86, P2, R42, UR6, 0x1 ;  /* 0x000000062a567c11 */ /* 0x000fc6000f8408ff */
[-C--:B------:R-:W-:Y:S01]  /*0ba0*/  IMAD R45, R14, R61.reuse, R39 ;  /* 0x0000003d0e2d7224 */ /* 0x080fe200078e0227 */
[----:B------:R-:W-:Y:S01]  /*0bb0*/  LEA R84, P3, R18, UR6, 0x1 ;  /* 0x0000000612547c11 */ /* 0x000fe2000f8608ff */
[-C--:B------:R-:W-:Y:S02]  /*0bc0*/  IMAD R41, R15, R61.reuse, R41 ;  /* 0x0000003d0f297224 */ /* 0x080fe400078e0229 */
[-C--:B------:R-:W-:Y:S01]  /*0bd0*/  IMAD R39, R16, R61.reuse, R43 ;  /* 0x0000003d10277224 */ /* 0x080fe200078e022b */
[----:B------:R-:W-:Y:S01]  /*0be0*/  LEA.HI.X R91, R38, UR7, R45, 0x1, P0 ;  /* 0x00000007265b7c11 */ /* 0x000fe200080f0c2d */
[----:B------:R-:W-:Y:S01]  /*0bf0*/  IMAD R19, R17, R61, R19 ;  /* 0x0000003d11137224 */ /* 0x000fe200078e0213 */
[----:B------:R-:W-:Y:S01]  /*0c00*/  LEA.HI.X R89, R40, UR7, R41, 0x1, P1 ;  /* 0x0000000728597c11 */ /* 0x000fe200088f0c29 */
[----:B------:R-:W5:Y:S01]  /*0c10*/  LDG.E.U16 R43, desc[UR10][R148.64] ;  /* 0x0000000a942b7981 */ /* 0x000f62000c1e1500 */
[----:B------:R-:W-:Y:S02]  /*0c20*/  LEA.HI.X R87, R42, UR7, R39, 0x1, P2 ;  /* 0x000000072a577c11 */ /* 0x000fe400090f0c27 */
[----:B------:R-:W-:Y:S01]  /*0c30*/  LEA.HI.X R85, R18, UR7, R19, 0x1, P3 ;  /* 0x0000000712557c11 */ /* 0x000fe200098f0c13 */
[----:B------:R-:W5:Y:S04]  /*0c40*/  LDG.E.U16 R39, desc[UR10][R152.64] ;  /* 0x0000000a98277981 */ /* 0x000f68000c1e1500 */
[----:B------:R-:W5:Y:S04]  /*0c50*/  LDG.E.U16 R19, desc[UR10][R154.64] ;  /* 0x0000000a9a137981 */ /* 0x000f68000c1e1500 */
[----:B------:R-:W5:Y:S04]  /*0c60*/  LDG.E.U16 R41, desc[UR10][R150.64] ;  /* 0x0000000a96297981 */ /* 0x000f68000c1e1500 */
[----:B------:R-:W5:Y:S04]  /*0c70*/  LDG.E.U16 R45, desc[UR10][R146.64] ;  /* 0x0000000a922d7981 */ /* 0x000f68000c1e1500 */
[----:B------:R-:W5:Y:S04]  /*0c80*/  LDG.E.U16 R18, desc[UR10][R92.64] ;  /* 0x0000000a5c127981 */ /* 0x000f68000c1e1500 */
[----:B------:R-:W5:Y:S04]  /*0c90*/  LDG.E.U16 R22, desc[UR10][R90.64] ;  /* 0x0000000a5a167981 */ /* 0x000f68000c1e1500 */
[----:B------:R-:W5:Y:S04]  /*0ca0*/  LDG.E.U16 R24, desc[UR10][R88.64] ;  /* 0x0000000a58187981 */ /* 0x000f68000c1e1500 */
[----:B------:R-:W5:Y:S04]  /*0cb0*/  LDG.E.U16 R26, desc[UR10][R86.64] ;  /* 0x0000000a561a7981 */ /* 0x000f68000c1e1500 */
[----:B------:R-:W5:Y:S01]  /*0cc0*/  LDG.E.U16 R28, desc[UR10][R84.64] ;  /* 0x0000000a541c7981 */ /* 0x000f62000c1e1500 */
[----:B------:R-:W0:Y:S01]  /*0cd0*/  S2UR UR7, SR_CgaCtaId ;  /* 0x00000000000779c3 */ /* 0x000e220000008800 */
[----:B------:R-:W-:-:S02]  /*0ce0*/  UMOV UR4, 0x400 ;  /* 0x0000040000047882 */ /* 0x000fc40000000000 */
[----:B------:R-:W-:Y:S02]  /*0cf0*/  UIADD3 UR5, UPT, UPT, UR4, 0x4000, URZ ;  /* 0x0000400004057890 */ /* 0x000fe4000fffe0ff */
[----:B------:R-:W-:Y:S02]  /*0d00*/  UISETP.NE.U32.AND UP0, UPT, UR14, URZ, UPT ;  /* 0x000000ff0e00728c */ /* 0x000fe4000bf05070 */
[----:B0-----:R-:W-:-:S06]  /*0d10*/  ULEA UR6, UR7, UR5, 0x18 ;  /* 0x0000000507067291 */ /* 0x001fcc000f8ec0ff */
[----:B------:R-:W-:Y:S01]  /*0d20*/  LEA R70, R0, UR6, 0x1 ;  /* 0x0000000600467c11 */ /* 0x000fe2000f8e08ff */
[----:B------:R-:W-:-:S04]  /*0d30*/  UISETP.NE.AND.EX UP0, UPT, UR15, URZ, UPT, UP0 ;  /* 0x000000ff0f00728c */ /* 0x000fc8000bf05300 */
[----:B--2---:R0:W-:Y:S04]  /*0d40*/  STS.U16 [R70+0x500], R47 ;  /* 0x0005002f46007388 */ /* 0x0041e80000000400 */
[----:B---3--:R0:W-:Y:S04]  /*0d50*/  STS.U16 [R70+0x600], R49 ;  /* 0x0006003146007388 */ /* 0x0081e80000000400 */
[----:B----4-:R0:W-:Y:S04]  /*0d60*/  STS.U16 [R70+0x700], R51 ;  /* 0x0007003346007388 */ /* 0x0101e80000000400 */
[----:B-----5:R0:W-:Y:S04]  /*0d70*/  STS.U16 [R70+0x800], R53 ;  /* 0x0008003546007388 */ /* 0x0201e80000000400 */
[----:B------:R0:W-:Y:S04]  /*0d80*/  STS.U16 [R70+0x900], R55 ;  /* 0x0009003746007388 */ /* 0x0001e80000000400 */
        /* <DEDUP_REMOVED lines=19> */
[----:B------:R0:W-:Y:S04]  /*0ec0*/  STS.U16 [R70], R19 ;  /* 0x0000001346007388 */ /* 0x0001e80000000400 */
[----:B------:R0:W-:Y:S04]  /*0ed0*/  STS.U16 [R70+0x200], R41 ;  /* 0x0002002946007388 */ /* 0x0001e80000000400 */
[----:B------:R0:W-:Y:S04]  /*0ee0*/  STS.U16 [R70+0x400], R45 ;  /* 0x0004002d46007388 */ /* 0x0001e80000000400 */
[----:B------:R0:W-:Y:S04]  /*0ef0*/  STS.U16 [R70+0x1b00], R18 ;  /* 0x001b001246007388 */ /* 0x0001e80000000400 */
[----:B------:R0:W-:Y:S04]  /*0f00*/  STS.U16 [R70+0x1c00], R22 ;  /* 0x001c001646007388 */ /* 0x0001e80000000400 */
[----:B------:R0:W-:Y:S04]  /*0f10*/  STS.U16 [R70+0x1d00], R24 ;  /* 0x001d001846007388 */ /* 0x0001e80000000400 */
[----:B------:R0:W-:Y:S04]  /*0f20*/  STS.U16 [R70+0x1e00], R26 ;  /* 0x001e001a46007388 */ /* 0x0001e80000000400 */
[----:B------:R0:W-:Y:S01]  /*0f30*/  STS.U16 [R70+0x1f00], R28 ;  /* 0x001f001c46007388 */ /* 0x0001e20000000400 */
[----:B------:R-:W-:Y:S06]  /*0f40*/  BAR.SYNC.DEFER_BLOCKING 0x0 ;  /* 0x0000000000007b1d */ /* 0x000fec0000010000 */
[----:B------:R-:W-:Y:S05]  /*0f50*/  BRA.U !UP0, `(.L_x_0) ;  /* 0x0000002108647547 */ /* 0x000fea000b800000 */
[----:B------:R-:W1:Y:S01]  /*0f60*/  LDCU.64 UR8, c[0x0][0x388] ;  /* 0x00007100ff0877ac */ /* 0x000e620008000a00 */
[----:B0-----:R-:W-:Y:S01]  /*0f70*/  IMAD.WIDE.U32 R18, R27, 0x40, RZ ;  /* 0x000000401b127825 */ /* 0x001fe200078e00ff */
[----:B------:R-:W0:Y:S03]  /*0f80*/  LDCU.64 UR12, c[0x0][0x380] ;  /* 0x00007000ff0c77ac */ /* 0x000e260008000a00 */
[----:B------:R-:W-:Y:S02]  /*0f90*/  IMAD.SHL.U32 R22, R0, 0x2, RZ ;  /* 0x0000000200167824 */ /* 0x000fe400078e00ff */
[----:B------:R-:W-:Y:S01]  /*0fa0*/  IMAD.WIDE.U32 R40, R25, UR14, RZ ;  /* 0x0000000e19287c25 */ /* 0x000fe2000f8e00ff */
[----:B------:R-:W-:Y:S02]  /*0fb0*/  UMOV UR5, URZ ;  /* 0x000000ff00057c82 */ /* 0x000fe40008000000 */
[----:B------:R-:W-:Y:S01]  /*0fc0*/  LOP3.LUT R45, R22, 0x7e, RZ, 0xc0, !PT ;  /* 0x0000007e162d7812 */ /* 0x000fe200078ec0ff */
[----:B------:R-:W-:-:S03]  /*0fd0*/  IMAD.WIDE.U32 R42, R20, R60, R18 ;  /* 0x0000003c142a7225 */ /* 0x000fc600078e0012 */
[----:B------:R-:W-:Y:S01]  /*0fe0*/  LEA R18, P0, R40, R45, 0x1 ;  /* 0x0000002d28127211 */ /* 0x000fe200078008ff */
[----:B------:R-:W-:-:S04]  /*0ff0*/  IMAD.WIDE.U32 R38, R21, UR14, RZ ;  /* 0x0000000e15267c25 */ /* 0x000fc8000f8e00ff */
[----:B------:R-:W-:Y:S01]  /*1000*/  IMAD R41, R25, UR15, R41 ;  /* 0x0000000f19297c24 */ /* 0x000fe2000f8e0229 */
[----:B------:R-:W-:Y:S01]  /*1010*/  IADD3 R25, P2, PT, R80, R42, RZ ;  /* 0x0000002a50197210 */ /* 0x000fe20007f5e0ff */
[----:B------:R-:W-:Y:S01]  /*1020*/  IMAD R21, R21, UR15, R39 ;  /* 0x0000000f15157c24 */ /* 0x000fe2000f8e0227 */
[----:B------:R-:W-:Y:S01]  /*1030*/  LEA R19, P1, R38, R45, 0x1 ;  /* 0x0000002d26137211 */ /* 0x000fe200078208ff */
[----:B------:R-:W-:-:S03]  /*1040*/  IMAD.WIDE.U32 R26, R23, UR14, RZ ;  /* 0x0000000e171a7c25 */ /* 0x000fc6000f8e00ff */
[----:B------:R-:W-:Y:S01]  /*1050*/  LEA.HI.X R21, R38, RZ, R21, 0x1, P1 ;  /* 0x000000ff26157211 */ /* 0x000fe200008f0c15 */
[----:B------:R-:W-:Y:S01]  /*1060*/  IMAD R28, R20, R61, R43 ;  /* 0x0000003d141c7224 */ /* 0x000fe200078e022b */
[----:B------:R-:W-:Y:S01]  /*1070*/  LEA.HI.X R20, R40, RZ, R41, 0x1, P0 ;  /* 0x000000ff28147211 */ /* 0x000fe200000f0c29 */
[----:B------:R-:W-:Y:S01]  /*1080*/  IMAD R27, R23, UR15, R27 ;  /* 0x0000000f171b7c24 */ /* 0x000fe2000f8e021b */
[C---:B-1----:R-:W-:Y:S01]  /*1090*/  LEA R23, P1, R25.reuse, UR8, 0x1 ;  /* 0x0000000819177c11 */ /* 0x042fe2000f8208ff */
[----:B------:R-:W-:Y:S01]  /*10a0*/  IMAD.X R28, RZ, RZ, R28, P2 ;  /* 0x000000ffff1c7224 */ /* 0x000fe200010e061c */
[----:B------:R-:W-:Y:S01]  /*10b0*/  LEA R22, P0, R26, R45, 0x1 ;  /* 0x0000002d1a167211 */ /* 0x000fe200078008ff */
[----:B------:R-:W-:Y:S01]  /*10c0*/  IMAD.MOV.U32 R81, RZ, RZ, RZ ;  /* 0x000000ffff517224 */ /* 0x000fe200078e00ff */
[----:B------:R-:W-:Y:S02]  /*10d0*/  ULEA UR8, UR7, UR4, 0x18 ;  /* 0x0000000407087291 */ /* 0x000fe4000f8ec0ff */
[----:B------:R-:W-:Y:S01]  /*10e0*/  LEA.HI.X R25, R25, UR9, R28, 0x1, P1 ;  /* 0x0000000919197c11 */ /* 0x000fe200088f0c1c */
[----:B------:R-:W-:Y:S01]  /*10f0*/  UIADD3 UR4, UPT, UPT, UR4, 0x2000, URZ ;  /* 0x0000200004047890 */ /* 0x000fe2000fffe0ff */
[----:B------:R-:W-:Y:S01]  /*1100*/  LOP3.LUT R28, R0, 0x60, RZ, 0xc0, !PT ;  /* 0x00000060001c7812 */ /* 0x000fe200078ec0ff */
[----:B------:R-:W-:Y:S01]  /*1110*/  IMAD.WIDE.U32 R82, R37, UR14, R80 ;  /* 0x0000000e25527c25 */ /* 0x000fe2000f8e0050 */
[----:B------:R-:W-:Y:S01]  /*1120*/  LEA.HI.X R24, R26, RZ, R27, 0x1, P0 ;  /* 0x000000ff1a187211 */ /* 0x000fe200000f0c1b */
[----:B------:R-:W-:Y:S01]  /*1130*/  ULEA UR7, UR7, UR4, 0x18 ;  /* 0x0000000407077291 */ /* 0x000fe2000f8ec0ff */
[----:B------:R-:W-:Y:S01]  /*1140*/  SHF.L.U32 R26, R0, 0x6, RZ ;  /* 0x00000006001a7819 */ /* 0x000fe200000006ff */
[C---:B------:R-:W-:Y:S01]  /*1150*/  VIADD R27, R28.reuse, 0x20 ;  /* 0x000000201c1b7836 */ /* 0x040fe20000000000 */
[C---:B------:R-:W-:Y:S01]  /*1160*/  LOP3.LUT R32, R28.reuse, 0x40, RZ, 0x3c, !PT ;  /* 0x000000401c207812 */ /* 0x040fe200078e3cff */
[----:B------:R-:W-:Y:S01]  /*1170*/  VIADD R34, R28, 0x60 ;  /* 0x000000601c227836 */ /* 0x000fe20000000000 */
[----:B------:R-:W-:Y:S01]  /*1180*/  LOP3.LUT R26, R26, 0x1800, RZ, 0xc0, !PT ;  /* 0x000018001a1a7812 */ /* 0x000fe200078ec0ff */
[--C-:B------:R-:W-:Y:S01]  /*1190*/  IMAD.WIDE.U32 R78, R35, UR14, R80.reuse ;  /* 0x0000000e234e7c25 */ /* 0x100fe2000f8e0050 */
[----:B------:R-:W-:Y:S01]  /*11a0*/  LOP3.LUT R30, R27, 0x60, RZ, 0xc0, !PT ;  /* 0x000000601b1e7812 */ /* 0x000fe200078ec0ff */
[----:B------:R-:W-:Y:S01]  /*11b0*/  UMOV UR4, URZ ;  /* 0x000000ff00047c82 */ /* 0x000fe20008000000 */
[----:B------:R-:W-:Y:S01]  /*11c0*/  LOP3.LUT R34, R34, 0x60, RZ, 0xc0, !PT ;  /* 0x0000006022227812 */ /* 0x000fe200078ec0ff */
[----:B------:R-:W-:Y:S01]  /*11d0*/  IMAD.WIDE.U32 R76, R33, UR14, R80 ;  /* 0x0000000e214c7c25 */ /* 0x000fe2000f8e0050 */
[----:B------:R-:W-:-:S03]  /*11e0*/  IADD3 R27, PT, PT, R32, UR7, RZ ;  /* 0x00000007201b7c10 */ /* 0x000fc6000fffe0ff */
[----:B------:R-:W-:-:S04]  /*11f0*/  IMAD.WIDE.U32 R74, R31, UR14, R80 ;  /* 0x0000000e1f4a7c25 */ /* 0x000fc8000f8e0050 */
[----:B------:R-:W-:-:S04]  /*1200*/  IMAD.WIDE.U32 R72, R29, UR14, R80 ;  /* 0x0000000e1d487c25 */ /* 0x000fc8000f8e0050 */
[----:B------:R-:W-:Y:S02]  /*1210*/  IMAD R41, R37, UR15, R83 ;  /* 0x0000000f25297c24 */ /* 0x000fe4000f8e0253 */
[----:B------:R-:W-:Y:S02]  /*1220*/  IMAD R39, R35, UR15, R79 ;  /* 0x0000000f23277c24 */ /* 0x000fe4000f8e024f */
[----:B------:R-:W-:Y:S02]  /*1230*/  IMAD R33, R33, UR15, R77 ;  /* 0x0000000f21217c24 */ /* 0x000fe4000f8e024d */
[----:B------:R-:W-:Y:S01]  /*1240*/  IMAD R37, R31, UR15, R75 ;  /* 0x0000000f1f257c24 */ /* 0x000fe2000f8e024b */
[----:B------:R-:W-:Y:S01]  /*1250*/  SHF.L.U64.HI R31, R82, 0x1, R41 ;  /* 0x00000001521f7819 */ /* 0x000fe20000010229 */
[----:B------:R-:W-:Y:S01]  /*1260*/  IMAD R35, R29, UR15, R73 ;  /* 0x0000000f1d237c24 */ /* 0x000fe2000f8e0249 */
[----:B------:R-:W-:Y:S01]  /*1270*/  SHF.L.U64.HI R32, R78, 0x1, R39 ;  /* 0x000000014e207819 */ /* 0x000fe20000010227 */
[----:B------:R-:W-:Y:S01]  /*1280*/  VIADD R29, R30, UR7 ;  /* 0x000000071e1d7c36 */ /* 0x000fe20008000000 */
[----:B------:R-:W-:Y:S01]  /*1290*/  SHF.L.U64.HI R33, R76, 0x1, R33 ;  /* 0x000000014c217819 */ /* 0x000fe20000010221 */
[----:B------:R-:W-:Y:S01]  /*12a0*/  VIADD R30, R34, UR7 ;  /* 0x00000007221e7c36 */ /* 0x000fe20008000000 */
[----:B------:R-:W-:Y:S01]  /*12b0*/  SHF.L.U64.HI R34, R74, 0x1, R37 ;  /* 0x000000014a227819 */ /* 0x000fe20000010225 */
[----:B------:R-:W-:Y:S01]  /*12c0*/  VIADD R26, R26, UR8 ;  /* 0x000000081a1a7c36 */ /* 0x000fe20008000000 */
[----:B------:R-:W-:Y:S01]  /*12d0*/  SHF.L.U64.HI R35, R72, 0x1, R35 ;  /* 0x0000000148237819 */ /* 0x000fe20000010223 */
[----:B0-----:R-:W-:-:S07]  /*12e0*/  VIADD R28, R28, UR7 ;  /* 0x000000071c1c7c36 */ /* 0x001fce0008000000 */
.L_x_1:
[----:B------:R-:W-:-:S04]  /*12f0*/  IMAD.WIDE.U32 R36, R69, UR14, R80 ;  /* 0x0000000e45247c25 */ /* 0x000fc8000f8e0050 */
[----:B------:R-:W-:Y:S01]  /*1300*/  IMAD R37, R69, UR15, R37 ;  /* 0x0000000f45257c24 */ /* 0x000fe2000f8e0225 */
[----:B------:R-:W-:Y:S01]  /*1310*/  LEA R110, P0, R36, UR12, 0x1 ;  /* 0x0000000c246e7c11 */ /* 0x000fe2000f8008ff */
[----:B------:R-:W-:-:S03]  /*1320*/  IMAD.WIDE.U32 R42, R68, UR14, R80 ;  /* 0x0000000e442a7c25 */ /* 0x000fc6000f8e0050 */
[----:B------:R-:W-:Y:S01]  /*1330*/  LEA.HI.X R111, R36, UR13, R37, 0x1, P0 ;  /* 0x0000000d246f7c11 */ /* 0x000fe200080f0c25 */
        /* <DEDUP_REMOVED lines=8> */
[----:B------:R-:W-:Y:S01]  /*13c0*/  IMAD.WIDE.U32 R38, R66, UR14, R80 ;  /* 0x0000000e42267c25 */ /* 0x000fe2000f8e0050 */
[----:B------:R-:W-:-:S03]  /*13d0*/  LEA R46, P1, R42, UR12, 0x1 ;  /* 0x0000000c2a2e7c11 */ /* 0x000fc6000f8208ff */
[----:B------:R-:W-:Y:S01]  /*13e0*/  IMAD R43, R63, UR15, R43 ;  /* 0x0000000f3f2b7c24 */ /* 0x000fe2000f8e022b */
[----:B------:R-:W-:Y:S01]  /*13f0*/  LEA R58, P2, R38, UR12, 0x1 ;  /* 0x0000000c263a7c11 */ /* 0x000fe2000f8408ff */
[C---:B------:R-:W-:Y:S01]  /*1400*/  IMAD.WIDE.U32 R36, R65.reuse, UR14, R80 ;  /* 0x0000000e41247c25 */ /* 0x040fe2000f8e0050 */
[----:B------:R-:W2:Y:S02]  /*1410*/  LDG.E.U16 R113, desc[UR10][R106.64] ;  /* 0x0000000a6a717981 */ /* 0x000ea4000c1e1500 */
[----:B------:R-:W-:Y:S01]  /*1420*/  LEA.HI.X R47, R42, UR13, R43, 0x1, P1 ;  /* 0x0000000d2a2f7c11 */ /* 0x000fe200088f0c2b */
[----:B------:R-:W-:Y:S01]  /*1430*/  IMAD R39, R66, UR15, R39 ;  /* 0x0000000f42277c24 */ /* 0x000fe2000f8e0227 */
[----:B------:R-:W3:Y:S01]  /*1440*/  LDG.E.U16 R42, desc[UR10][R110.64] ;  /* 0x0000000a6e2a7981 */ /* 0x000ee2000c1e1500 */
[----:B------:R-:W-:Y:S01]  /*1450*/  IMAD R37, R65, UR15, R37 ;  /* 0x0000000f41257c24 */ /* 0x000fe2000f8e0225 */
[----:B------:R-:W-:Y:S01]  /*1460*/  LEA R56, P3, R36, UR12, 0x1 ;  /* 0x0000000c24387c11 */ /* 0x000fe2000f8608ff */
[----:B------:R-:W-:Y:S01]  /*1470*/  IMAD.WIDE.U32 R50, R64, UR14, R80 ;  /* 0x0000000e40327c25 */ /* 0x000fe2000f8e0050 */
[----:B------:R-:W-:Y:S01]  /*1480*/  LEA.HI.X R59, R38, UR13, R39, 0x1, P2 ;  /* 0x0000000d263b7c11 */ /* 0x000fe200090f0c27 */
[----:B------:R0:W4:Y:S01]  /*1490*/  LDG.E.U16 R43, desc[UR10][R48.64] ;  /* 0x0000000a302b7981 */ /* 0x000122000c1e1500 */
[----:B------:R-:W-:Y:S01]  /*14a0*/  LEA.HI.X R57, R36, UR13, R37, 0x1, P3 ;  /* 0x0000000d24397c11 */ /* 0x000fe200098f0c25 */
[----:B------:R-:W-:Y:S01]  /*14b0*/  IMAD.WIDE.U32 R38, R62, UR14, R80 ;  /* 0x0000000e3e267c25 */ /* 0x000fe2000f8e0050 */
[----:B------:R-:W-:Y:S01]  /*14c0*/  LEA R40, P0, R50, UR12, 0x1 ;  /* 0x0000000c32287c11 */ /* 0x000fe2000f8008ff */
[----:B------:R-:W5:Y:S02]  /*14d0*/  LDG.E.U16 R159, desc[UR10][R46.64] ;  /* 0x0000000a2e9f7981 */ /* 0x000f64000c1e1500 */
[----:B------:R-:W-:Y:S01]  /*14e0*/  IMAD R41, R64, UR15, R51 ;  /* 0x0000000f40297c24 */ /* 0x000fe2000f8e0233 */
[----:B------:R-:W-:Y:S01]  /*14f0*/  LEA R44, P2, R38, UR12, 0x1 ;  /* 0x0000000c262c7c11 */ /* 0x000fe2000f8408ff */
[----:B------:R-:W-:Y:S01]  /*1500*/  IMAD R39, R62, UR15, R39 ;  /* 0x0000000f3e277c24 */ /* 0x000fe2000f8e0227 */
[----:B------:R-:W2:Y:S01]  /*1510*/  LDG.E.U16 R131, desc[UR10][R58.64] ;  /* 0x0000000a3a837981 */ /* 0x000ea2000c1e1500 */
[----:B------:R-:W-:Y:S01]  /*1520*/  IMAD.WIDE.U32 R36, R2, UR14, R80 ;  /* 0x0000000e02247c25 */ /* 0x000fe2000f8e0050 */
[----:B------:R-:W-:-:S02]  /*1530*/  LEA.HI.X R41, R50, UR13, R41, 0x1, P0 ;  /* 0x0000000d32297c11 */ /* 0x000fc400080f0c29 */
[----:B------:R-:W5:Y:S01]  /*1540*/  LDG.E.U16 R50, desc[UR10][R56.64] ;  /* 0x0000000a38327981 */ /* 0x000f62000c1e1500 */
[----:B------:R-:W-:Y:S01]  /*1550*/  IMAD R37, R2, UR15, R37 ;  /* 0x0000000f02257c24 */ /* 0x000fe2000f8e0225 */
[----:B------:R-:W-:Y:S01]  /*1560*/  LEA.HI.X R45, R38, UR13, R39, 0x1, P2 ;  /* 0x0000000d262d7c11 */ /* 0x000fe200090f0c27 */
[C---:B------:R-:W-:Y:S01]  /*1570*/  IMAD.WIDE.U32 R38, R3.reuse, UR14, R80 ;  /* 0x0000000e03267c25 */ /* 0x040fe2000f8e0050 */
[C---:B------:R-:W-:Y:S01]  /*1580*/  LEA R52, P3, R36.reuse, UR12, 0x1 ;  /* 0x0000000c24347c11 */ /* 0x040fe2000f8608ff */
[----:B------:R1:W2:Y:S02]  /*1590*/  LDG.E.U16 R157, desc[UR10][R40.64] ;  /* 0x0000000a289d7981 */ /* 0x0002a4000c1e1500 */
[----:B------:R-:W-:Y:S01]  /*15a0*/  IMAD R39, R3, UR15, R39 ;  /* 0x0000000f03277c24 */ /* 0x000fe2000f8e0227 */
[----:B------:R-:W-:Y:S01]  /*15b0*/  LEA.HI.X R53, R36, UR13, R37, 0x1, P3 ;  /* 0x0000000d24357c11 */ /* 0x000fe200098f0c25 */
[----:B------:R1:W2:Y:S01]  /*15c0*/  LDG.E.U16 R51, desc[UR10][R44.64] ;  /* 0x0000000a2c337981 */ /* 0x0002a2000c1e1500 */
[----:B------:R-:W-:Y:S01]  /*15d0*/  LEA R54, P0, R38, UR12, 0x1 ;  /* 0x0000000c26367c11 */ /* 0x000fe2000f8008ff */
[----:B------:R-:W-:-:S02]  /*15e0*/  IMAD.WIDE.U32 R36, R4, UR14, R80 ;  /* 0x0000000e04247c25 */ /* 0x000fc4000f8e0050 */
[----:B------:R-:W2:Y:S01]  /*15f0*/  LDG.E.U16 R52, desc[UR10][R52.64] ;  /* 0x0000000a34347981 */ /* 0x000ea2000c1e1500 */
[----:B------:R-:W-:Y:S01]  /*1600*/  LEA.HI.X R55, R38, UR13, R39, 0x1, P0 ;  /* 0x0000000d26377c11 */ /* 0x000fe200080f0c27 */
[----:B------:R-:W-:Y:S01]  /*1610*/  IMAD R37, R4, UR15, R37 ;  /* 0x0000000f04257c24 */ /* 0x000fe2000f8e0225 */
[C---:B0-----:R-:W-:Y:S01]  /*1620*/  LEA R48, P1, R36.reuse, UR12, 0x1 ;  /* 0x0000000c24307c11 */ /* 0x041fe2000f8208ff */
[C---:B-1----:R-:W-:Y:S02]  /*1630*/  IMAD.WIDE.U32 R40, R5.reuse, UR14, R80 ;  /* 0x0000000e05287c25 */ /* 0x042fe4000f8e0050 */
[----:B------:R-:W2:Y:S01]  /*1640*/  LDG.E.U16 R54, desc[UR10][R54.64] ;  /* 0x0000000a36367981 */ /* 0x000ea2000c1e1500 */
[----:B------:R-:W-:Y:S01]  /*1650*/  LEA.HI.X R49, R36, UR13, R37, 0x1, P1 ;  /* 0x0000000d24317c11 */ /* 0x000fe200088f0c25 */
[----:B------:R-:W-:Y:S01]  /*1660*/  IMAD R41, R5, UR15, R41 ;  /* 0x0000000f05297c24 */ /* 0x000fe2000f8e0229 */
[----:B------:R-:W-:Y:S01]  /*1670*/  LEA R46, P0, R40, UR12, 0x1 ;  /* 0x0000000c282e7c11 */ /* 0x000fe2000f8008ff */
[----:B------:R-:W-:-:S02]  /*1680*/  IMAD.WIDE.U32 R38, R6, UR14, R80 ;  /* 0x0000000e06267c25 */ /* 0x000fc4000f8e0050 */
[----:B------:R0:W2:Y:S01]  /*1690*/  LDG.E.U16 R56, desc[UR10][R48.64] ;  /* 0x0000000a30387981 */ /* 0x0000a2000c1e1500 */
[----:B------:R-:W-:Y:S01]  /*16a0*/  LEA.HI.X R47, R40, UR13, R41, 0x1, P0 ;  /* 0x0000000d282f7c11 */ /* 0x000fe200080f0c29 */
[----:B------:R-:W-:Y:S01]  /*16b0*/  IMAD R39, R6, UR15, R39 ;  /* 0x0000000f06277c24 */ /* 0x000fe2000f8e0227 */
[C---:B------:R-:W-:Y:S01]  /*16c0*/  LEA R44, P1, R38.reuse, UR12, 0x1 ;  /* 0x0000000c262c7c11 */ /* 0x040fe2000f8208ff */
[C---:B------:R-:W-:Y:S02]  /*16d0*/  IMAD.WIDE.U32 R36, R7.reuse, UR14, R80 ;  /* 0x0000000e07247c25 */ /* 0x040fe4000f8e0050 */
        /* <DEDUP_REMOVED lines=9> */
[----:B------:R-:W-:Y:S02]  /*1770*/  IMAD.WIDE.U32 R38, R9, UR14, R80 ;  /* 0x0000000e09267c25 */ /* 0x000fe4000f8e0050 */
[----:B------:R-:W2:Y:S01]  /*1780*/  LDG.E.U16 R59, desc[UR10][R162.64] ;  /* 0x0000000aa23b7981 */ /* 0x000ea2000c1e1500 */
[----:B------:R-:W-:Y:S01]  /*1790*/  LEA.HI.X R111, R40, UR13, R41, 0x1, P0 ;  /* 0x0000000d286f7c11 */ /* 0x000fe200080f0c29 */
[----:B------:R-:W-:Y:S01]  /*17a0*/  IMAD.WIDE.U32 R36, R10, UR14, R80 ;  /* 0x0000000e0a247c25 */ /* 0x000fe2000f8e0050 */
[----:B0-----:R-:W-:-:S03]  /*17b0*/  LEA R48, P0, R38, UR12, 0x1 ;  /* 0x0000000c26307c11 */ /* 0x001fc6000f8008ff */
[----:B------:R-:W-:Y:S01]  /*17c0*/  IMAD R39, R9, UR15, R39 ;  /* 0x0000000f09277c24 */ /* 0x000fe2000f8e0227 */
[----:B------:R-:W-:Y:S01]  /*17d0*/  LEA R160, P1, R36, UR12, 0x1 ;  /* 0x0000000c24a07c11 */ /* 0x000fe2000f8208ff */
[----:B------:R-:W-:Y:S01]  /*17e0*/  IMAD R37, R10, UR15, R37 ;  /* 0x0000000f0a257c24 */ /* 0x000fe2000f8e0225 */
[----:B------:R-:W2:Y:S01]  /*17f0*/  LDG.E.U16 R71, desc[UR10][R110.64] ;  /* 0x0000000a6e477981 */ /* 0x000ea2000c1e1500 */
[----:B-1----:R-:W-:Y:S01]  /*1800*/  IMAD.WIDE.U32 R44, R11, UR14, R80 ;  /* 0x0000000e0b2c7c25 */ /* 0x002fe2000f8e0050 */
[----:B------:R-:W-:-:S03]  /*1810*/  LEA.HI.X R49, R38, UR13, R39, 0x1, P0 ;  /* 0x0000000d26317c11 */ /* 0x000fc600080f0c27 */
[----:B------:R-:W-:Y:S01]  /*1820*/  IMAD.WIDE.U32 R40, R12, UR14, R80 ;  /* 0x0000000e0c287c25 */ /* 0x000fe2000f8e0050 */
[----:B------:R-:W-:Y:S01]  /*1830*/  LEA.HI.X R161, R36, UR13, R37, 0x1, P1 ;  /* 0x0000000d24a17c11 */ /* 0x000fe200088f0c25 */
[----:B------:R0:W2:Y:S01]  /*1840*/  LDG.E.U16 R106, desc[UR10][R48.64] ;  /* 0x0000000a306a7981 */ /* 0x0000a2000c1e1500 */
[----:B------:R-:W-:Y:S01]  /*1850*/  LEA R46, P0, R44, UR12, 0x1 ;  /* 0x0000000c2c2e7c11 */ /* 0x000fe2000f8008ff */
[----:B------:R-:W-:Y:S01]  /*1860*/  IMAD R45, R11, UR15, R45 ;  /* 0x0000000f0b2d7c24 */ /* 0x000fe2000f8e022d */
[----:B------:R-:W-:Y:S01]  /*1870*/  LEA R38, P1, R40, UR12, 0x1 ;  /* 0x0000000c28267c11 */ /* 0x000fe2000f8208ff */
[----:B------:R-:W-:Y:S01]  /*1880*/  IMAD R39, R12, UR15, R41 ;  /* 0x0000000f0c277c24 */ /* 0x000fe2000f8e0229 */
[----:B------:R-:W2:Y:S01]  /*1890*/  LDG.E.U16 R107, desc[UR10][R160.64] ;  /* 0x0000000aa06b7981 */ /* 0x000ea2000c1e1500 */
[C---:B------:R-:W-:Y:S01]  /*18a0*/  IMAD.WIDE.U32 R36, R13.reuse, UR14, R80 ;  /* 0x0000000e0d247c25 */ /* 0x040fe2000f8e0050 */
[----:B------:R-:W-:Y:S02]  /*18b0*/  LEA.HI.X R47, R44, UR13, R45, 0x1, P0 ;  /* 0x0000000d2c2f7c11 */ /* 0x000fe400080f0c2d */
[----:B------:R-:W-:Y:S01]  /*18c0*/  LEA.HI.X R39, R40, UR13, R39, 0x1, P1 ;  /* 0x0000000d28277c11 */ /* 0x000fe200088f0c27 */
[----:B------:R-:W-:Y:S01]  /*18d0*/  IMAD R37, R13, UR15, R37 ;  /* 0x0000000f0d257c24 */ /* 0x000fe2000f8e0225 */
[----:B------:R-:W-:Y:S01]  /*18e0*/  LEA R44, P0, R36, UR12, 0x1 ;  /* 0x0000000c242c7c11 */ /* 0x000fe2000f8008ff */
[----:B------:R-:W-:Y:S01]  /*18f0*/  IMAD.WIDE.U32 R40, R14, UR14, R80 ;  /* 0x0000000e0e287c25 */ /* 0x000fe2000f8e0050 */
[----:B------:R1:W2:Y:S02]  /*1900*/  LDG.E.U16 R110, desc[UR10][R46.64] ;  /* 0x0000000a2e6e7981 */ /* 0x0002a4000c1e1500 */
[----:B------:R-:W-:Y:S01]  /*1910*/  LEA.HI.X R45, R36, UR13, R37, 0x1, P0 ;  /* 0x0000000d242d7c11 */ /* 0x000fe200080f0c25 */
[----:B------:R-:W-:Y:S01]  /*1920*/  IMAD R41, R14, UR15, R41 ;  /* 0x0000000f0e297c24 */ /* 0x000fe2000f8e0229 */
[C---:B0-----:R-:W-:Y:S01]  /*1930*/  LEA R48, P0, R40.reuse, UR12, 0x1 ;  /* 0x0000000c28307c11 */ /* 0x041fe2000f8008ff */
[C---:B------:R-:W-:Y:S01]  /*1940*/  IMAD.WIDE.U32 R36, R15.reuse, UR14, R80 ;  /* 0x0000000e0f247c25 */ /* 0x040fe2000f8e0050 */
[----:B------:R0:W2:Y:S02]  /*1950*/  LDG.E.U16 R111, desc[UR10][R38.64] ;  /* 0x0000000a266f7981 */ /* 0x0000a4000c1e1500 */
[----:B------:R-:W-:Y:S01]  /*1960*/  LEA.HI.X R49, R40, UR13, R41, 0x1, P0 ;  /* 0x0000000d28317c11 */ /* 0x000fe200080f0c29 */
[----:B------:R-:W-:Y:S01]  /*1970*/  IMAD R37, R15, UR15, R37 ;  /* 0x0000000f0f257c24 */ /* 0x000fe2000f8e0225 */
[C---:B------:R-:W-:Y:S01]  /*1980*/  LEA R162, P0, R36.reuse, UR12, 0x1 ;  /* 0x0000000c24a27c11 */ /* 0x040fe2000f8008ff */
[----:B------:R0:W2:Y:S03]  /*1990*/  LDG.E.U16 R112, desc[UR10][R44.64] ;  /* 0x0000000a2c707981 */ /* 0x0000a6000c1e1500 */
[----:B------:R-:W-:Y:S01]  /*19a0*/  LEA.HI.X R163, R36, UR13, R37, 0x1, P0 ;  /* 0x0000000d24a37c11 */ /* 0x000fe200080f0c25 */
[C---:B------:R-:W-:Y:S01]  /*19b0*/  IMAD.WIDE.U32 R36, R16.reuse, UR14, R80 ;  /* 0x0000000e10247c25 */ /* 0x040fe2000f8e0050 */
[----:B------:R-:W2:Y:S03]  /*19c0*/  LDG.E.U16 R130, desc[UR10][R48.64] ;  /* 0x0000000a30827981 */ /* 0x000ea6000c1e1500 */
[----:B------:R-:W-:Y:S01]  /*19d0*/  IMAD R37, R16, UR15, R37 ;  /* 0x0000000f10257c24 */ /* 0x000fe2000f8e0225 */
[C---:B-1----:R-:W-:Y:S01]  /*19e0*/  LEA R46, P0, R36.reuse, UR12, 0x1 ;  /* 0x0000000c242e7c11 */ /* 0x042fe2000f8008ff */
[----:B------:R-:W-:Y:S01]  /*19f0*/  IMAD.WIDE.U32 R40, R17, UR14, R80 ;  /* 0x0000000e11287c25 */ /* 0x000fe2000f8e0050 */
[----:B------:R-:W2:Y:S02]  /*1a00*/  LDG.E.U16 R55, desc[UR10][R162.64] ;  /* 0x0000000aa2377981 */ /* 0x000ea4000c1e1500 */
[----:B------:R-:W-:-:S02]  /*1a10*/  LEA.HI.X R47, R36, UR13, R37, 0x1, P0 ;  /* 0x0000000d242f7c11 */ /* 0x000fc400080f0c25 */
[----:B0-----:R-:W-:Y:S01]  /*1a20*/  IADD3 R38, P0, PT, R22, UR12, RZ ;  /* 0x0000000c16267c10 */ /* 0x001fe2000ff1e0ff */
[----:B------:R-:W-:Y:S01]  /*1a30*/  IMAD R37, R17, UR15, R41 ;  /* 0x0000000f11257c24 */ /* 0x000fe2000f8e0229 */
[----:B------:R-:W-:Y:S01]  /*1a40*/  LEA R36, P1, R40, UR12, 0x1 ;  /* 0x0000000c28247c11 */ /* 0x000fe2000f8208ff */
[----:B------:R-:W2:Y:S01]  /*1a50*/  LDG.E.U16 R156, desc[UR10][R46.64] ;  /* 0x0000000a2e9c7981 */ /* 0x000ea2000c1e1500 */
[----:B------:R-:W-:Y:S02]  /*1a60*/  IADD3.X R39, PT, PT, R24, UR13, RZ, P0, !PT ;  /* 0x0000000d18277c10 */ /* 0x000fe400087fe4ff */
[----:B------:R-:W-:Y:S02]  /*1a70*/  IADD3 R44, P0, PT, R19, UR12, RZ ;  /* 0x0000000c132c7c10 */ /* 0x000fe4000ff1e0ff */
[----:B------:R-:W-:Y:S01]  /*1a80*/  LEA.HI.X R37, R40, UR13, R37, 0x1, P1 ;  /* 0x0000000d28257c11 */ /* 0x000fe200088f0c25 */
[----:B------:R0:W2:Y:S01]  /*1a90*/  LDG.E.U16 R158, desc[UR10][R38.64] ;  /* 0x0000000a269e7981 */ /* 0x0000a2000c1e1500 */
[----:B------:R-:W-:-:S03]  /*1aa0*/  IADD3.X R45, PT, PT, R21, UR13, RZ, P0, !PT ;  /* 0x0000000d152d7c10 */ /* 0x000fc600087fe4ff */
[----:B------:R1:W2:Y:S04]  /*1ab0*/  LDG.E.U16 R49, desc[UR10][R36.64] ;  /* 0x0000000a24317981 */ /* 0x0002a8000c1e1500 */
[----:B------:R-:W2:Y:S01]  /*1ac0*/  LDG.E.U16 R48, desc[UR10][R44.64] ;  /* 0x0000000a2c307981 */ /* 0x000ea2000c1e1500 */
[----:B------:R-:W-:Y:S02]  /*1ad0*/  IADD3 R160, P1, PT, R18, UR12, RZ ;  /* 0x0000000c12a07c10 */ /* 0x000fe4000ff3e0ff */
[----:B------:R-:W-:Y:S02]  /*1ae0*/  LEA R40, P0, R72, UR12, 0x1 ;  /* 0x0000000c48287c11 */ /* 0x000fe4000f8008ff */
[----:B------:R-:W-:Y:S02]  /*1af0*/  IADD3.X R161, PT, PT, R20, UR13, RZ, P1, !PT ;  /* 0x0000000d14a17c10 */ /* 0x000fe40008ffe4ff */
[----:B------:R-:W-:-:S03]  /*1b00*/  IADD3.X R41, PT, PT, R35, UR13, RZ, P0, !PT ;  /* 0x0000000d23297c10 */ /* 0x000fc600087fe4ff */
[----:B------:R-:W2:Y:S01]  /*1b10*/  LDG.E.U16 R160, desc[UR10][R160.64] ;  /* 0x0000000aa0a07981 */ /* 0x000ea2000c1e1500 */
[----:B0-----:R-:W-:-:S03]  /*1b20*/  LEA R38, P0, R74, UR12, 0x1 ;  /* 0x0000000c4a267c11 */ /* 0x001fc6000f8008ff */
[----:B------:R-:W2:Y:S01]  /*1b30*/  LDG.E.U16 R47, desc[UR10][R40.64] ;  /* 0x0000000a282f7981 */ /* 0x000ea2000c1e1500 */
[----:B------:R-:W-:-:S05]  /*1b40*/  IADD3.X R39, PT, PT, R34, UR13, RZ, P0, !PT ;  /* 0x0000000d22277c10 */ /* 0x000fca00087fe4ff */
[----:B------:R-:W2:Y:S01]  /*1b50*/  LDG.E.U16 R46, desc[UR10][R38.64] ;  /* 0x0000000a262e7981 */ /* 0x000ea2000c1e1500 */
[----:B-1----:R-:W-:-:S04]  /*1b60*/  LEA R36, P0, R76, UR12, 0x1 ;  /* 0x0000000c4c247c11 */ /* 0x002fc8000f8008ff */
[----:B------:R-:W-:-:S05]  /*1b70*/  IADD3.X R37, PT, PT, R33, UR13, RZ, P0, !PT ;  /* 0x0000000d21257c10 */ /* 0x000fca00087fe4ff */
[----:B------:R0:W2:Y:S01]  /*1b80*/  LDG.E.U16 R36, desc[UR10][R36.64] ;  /* 0x0000000a24247981 */ /* 0x0000a2000c1e1500 */
[----:B------:R-:W-:Y:S01]  /*1b90*/  LEA R164, P0, R78, UR12, 0x1 ;  /* 0x0000000c4ea47c11 */ /* 0x000fe2000f8008ff */
[----:B------:R-:W-:-:S03]  /*1ba0*/  IMAD.SHL.U32 R53, R60, 0x4, RZ ;  /* 0x000000043c357824 */ /* 0x000fc600078e00ff */
[----:B------:R-:W-:Y:S02]  /*1bb0*/  IADD3.X R165, PT, PT, R32, UR13, RZ, P0, !PT ;  /* 0x0000000d20a57c10 */ /* 0x000fe400087fe4ff */
[----:B------:R-:W-:Y:S02]  /*1bc0*/  LEA R162, P0, R82, UR12, 0x1 ;  /* 0x0000000c52a27c11 */ /* 0x000fe4000f8008ff */
[----:B0-----:R-:W-:Y:S01]  /*1bd0*/  SHF.L.U64.HI R37, R60, 0x2, R61 ;  /* 0x000000023c257819 */ /* 0x001fe2000001023d */
[----:B------:R-:W2:Y:S01]  /*1be0*/  LDG.E.U16 R164, desc[UR10][R164.64] ;  /* 0x0000000aa4a47981 */ /* 0x000ea2000c1e1500 */
[----:B------:R-:W-:Y:S02]  /*1bf0*/  IADD3.X R163, PT, PT, R31, UR13, RZ, P0, !PT ;  /* 0x0000000d1fa37c10 */ /* 0x000fe400087fe4ff */
[----:B------:R-:W-:Y:S02]  /*1c00*/  IADD3 R44, P0, PT, R23, R53, RZ ;  /* 0x00000035172c7210 */ /* 0x000fe40007f1e0ff */
[----:B------:R-:W-:Y:S01]  /*1c10*/  LEA R161, R0, UR8, 0x1 ;  /* 0x0000000800a17c11 */ /* 0x000fe2000f8e08ff */
[----:B------:R-:W2:Y:S01]  /*1c20*/  LDG.E.U16 R162, desc[UR10][R162.64] ;  /* 0x0000000aa2a27981 */ /* 0x000ea2000c1e1500 */
[----:B------:R-:W-:-:S02]  /*1c30*/  IADD3.X R45, PT, PT, R25, R37, RZ, P0, !PT ;  /* 0x00000025192d7210 */ /* 0x000fc400007fe4ff */
[----:B------:R-:W-:-:S05]  /*1c40*/  IADD3 R38, P0, PT, R44, R53, RZ ;  /* 0x000000352c267210 */ /* 0x000fca0007f1e0ff */
[----:B------:R-:W-:Y:S01]  /*1c50*/  IMAD.X R39, R45, 0x1, R37, P0 ;  /* 0x000000012d277824 */ /* 0x000fe200000e0625 */
[----:B---3--:R0:W-:Y:S04]  /*1c60*/  STS.U16 [R161+0x300], R42 ;  /* 0x0003002aa1007388 */ /* 0x0081e80000000400 */
[----:B----4-:R1:W-:Y:S01]  /*1c70*/  STS.U16 [R161+0x400], R43 ;  /* 0x0004002ba1007388 */ /* 0x0103e20000000400 */
[----:B0-----:R-:W-:-:S05]  /*1c80*/  IADD3 R42, P0, PT, R38, R53, RZ ;  /* 0x00000035262a7210 */ /* 0x001fca0007f1e0ff */
[--C-:B-1----:R-:W-:Y:S01]  /*1c90*/  IMAD.X R43, R39, 0x1, R37.reuse, P0 ;  /* 0x00000001272b7824 */ /* 0x102fe200000e0625 */
[-C--:B------:R-:W-:Y:S01]  /*1ca0*/  IADD3 R40, P0, PT, R42, R53.reuse, RZ ;  /* 0x000000352a287210 */ /* 0x080fe20007f1e0ff */
[----:B-----5:R0:W-:Y:S04]  /*1cb0*/  STS.U16 [R161+0xc00], R50 ;  /* 0x000c0032a1007388 */ /* 0x0201e80000000400 */
[----:B------:R-:W-:Y:S01]  /*1cc0*/  IMAD.X R41, R43, 0x1, R37, P0 ;  /* 0x000000012b297824 */ /* 0x000fe200000e0625 */
[----:B0-----:R0:W3:Y:S04]  /*1cd0*/  LDG.E.U16 R50, desc[UR10][R44.64] ;  /* 0x0000000a2c327981 */ /* 0x0010e8000c1e1500 */
[----:B--2---:R1:W-:Y:S01]  /*1ce0*/  STS.U16 [R161+0xf00], R51 ;  /* 0x000f0033a1007388 */ /* 0x0043e20000000400 */
[----:B0-----:R-:W-:-:S03]  /*1cf0*/  IADD3 R44, P0, PT, R40, R53, RZ ;  /* 0x00000035282c7210 */ /* 0x001fc60007f1e0ff */
[----:B-1----:R0:W2:Y:S02]  /*1d00*/  LDG.E.U16 R51, desc[UR10][R38.64] ;  /* 0x0000000a26337981 */ /* 0x0020a4000c1e1500 */
[----:B------:R-:W-:Y:S02]  /*1d10*/  IMAD.X R45, R41, 0x1, R37, P0 ;  /* 0x00000001292d7824 */ /* 0x000fe400000e0625 */
[----:B------:R1:W-:Y:S01]  /*1d20*/  STS.U16 [R161+0x1000], R52 ;  /* 0x00100034a1007388 */ /* 0x0003e20000000400 */
[----:B0-----:R-:W-:-:S03]  /*1d30*/  IADD3 R38, P0, PT, R44, R53, RZ ;  /* 0x000000352c267210 */ /* 0x001fc60007f1e0ff */
[----:B-1----:R0:W4:Y:S01]  /*1d40*/  LDG.E.U16 R52, desc[UR10][R42.64] ;  /* 0x0000000a2a347981 */ /* 0x002122000c1e1500 */
[----:B------:R-:W-:-:S03]  /*1d50*/  IADD3.X R39, PT, PT, R45, R37, RZ, P0, !PT ;  /* 0x000000252d277210 */ /* 0x000fc600007fe4ff */
[----:B------:R1:W-:Y:S01]  /*1d60*/  STS.U16 [R161+0x1100], R54 ;  /* 0x00110036a1007388 */ /* 0x0003e20000000400 */
[----:B0-----:R-:W-:-:S03]  /*1d70*/  IADD3 R42, P0, PT, R38, R53, RZ ;  /* 0x00000035262a7210 */ /* 0x001fc60007f1e0ff */
[----:B-1----:R0:W5:Y:S02]  /*1d80*/  LDG.E.U16 R54, desc[UR10][R40.64] ;  /* 0x0000000a28367981 */ /* 0x002164000c1e1500 */
[----:B------:R-:W-:Y:S02]  /*1d90*/  IMAD.X R43, R39, 0x1, R37, P0 ;  /* 0x00000001272b7824 */ /* 0x000fe400000e0625 */
        /* <DEDUP_REMOVED lines=14> */
[----:B-1----:R0:W5:Y:S01]  /*1e80*/  LDG.E.U16 R59, desc[UR10][R40.64] ;  /* 0x0000000a283b7981 */ /* 0x002162000c1e1500 */
        /* <DEDUP_REMOVED lines=35> */
[----:B------:R0:W-:Y:S02]  /*20c0*/  STS.U16 [R161+0x1e00], R156 ;  /* 0x001e009ca1007388 */ /* 0x0001e40000000400 */
[--C-:B------:R-:W-:Y:S01]  /*20d0*/  IMAD.X R41, R43, 0x1, R37.reuse, P0 ;  /* 0x000000012b297824 */ /* 0x100fe200000e0625 */
[----:B-1----:R-:W-:Y:S01]  /*20e0*/  IADD3 R48, P0, PT, R40, R53, RZ ;  /* 0x0000003528307210 */ /* 0x002fe20007f1e0ff */
[----:B------:R1:W-:Y:S04]  /*20f0*/  STS.U16 [R161+0x1f00], R49 ;  /* 0x001f0031a1007388 */ /* 0x0003e80000000400 */
[----:B0-----:R0:W5:Y:S01]  /*2100*/  LDG.E.U16 R156, desc[UR10][R44.64] ;  /* 0x0000000a2c9c7981 */ /* 0x001162000c1e1500 */
[----:B-1----:R-:W-:Y:S02]  /*2110*/  IADD3.X R49, PT, PT, R41, R37, RZ, P0, !PT ;  /* 0x0000002529317210 */ /* 0x002fe400007fe4ff */
[-C--:B0-----:R-:W-:Y:S01]  /*2120*/  IADD3 R44, P0, PT, R48, R53.reuse, RZ ;  /* 0x00000035302c7210 */ /* 0x081fe20007f1e0ff */
[----:B------:R0:W-:Y:S04]  /*2130*/  STS.U16 [R161+0xd00], R157 ;  /* 0x000d009da1007388 */ /* 0x0001e80000000400 */
[----:B------:R-:W-:Y:S01]  /*2140*/  IMAD.X R45, R49, 0x1, R37, P0 ;  /* 0x00000001312d7824 */ /* 0x000fe200000e0625 */
[----:B------:R1:W-:Y:S04]  /*2150*/  STS.U16 [R161], R158 ;  /* 0x0000009ea1007388 */ /* 0x0003e80000000400 */
[----:B0-----:R0:W5:Y:S04]  /*2160*/  LDG.E.U16 R157, desc[UR10][R38.64] ;  /* 0x0000000a269d7981 */ /* 0x001168000c1e1500 */
[----:B-1----:R1:W5:Y:S01]  /*2170*/  LDG.E.U16 R158, desc[UR10][R42.64] ;  /* 0x0000000a2a9e7981 */ /* 0x002362000c1e1500 */
[----:B0-----:R-:W-:-:S03]  /*2180*/  IADD3 R38, P0, PT, R44, R53, RZ ;  /* 0x000000352c267210 */ /* 0x001fc60007f1e0ff */
[----:B------:R0:W-:Y:S02]  /*2190*/  STS.U16 [R161+0xe00], R159 ;  /* 0x000e009fa1007388 */ /* 0x0001e40000000400 */
[--C-:B------:R-:W-:Y:S01]  /*21a0*/  IMAD.X R39, R45, 0x1, R37.reuse, P0 ;  /* 0x000000012d277824 */ /* 0x100fe200000e0625 */
[----:B-1----:R-:W-:Y:S01]  /*21b0*/  IADD3 R42, P0, PT, R38, R53, RZ ;  /* 0x00000035262a7210 */ /* 0x002fe20007f1e0ff */
[----:B------:R1:W-:Y:S04]  /*21c0*/  STS.U16 [R161+0x200], R160 ;  /* 0x000200a0a1007388 */ /* 0x0003e80000000400 */
[----:B0-----:R0:W5:Y:S01]  /*21d0*/  LDG.E.U16 R159, desc[UR10][R40.64] ;  /* 0x0000000a289f7981 */ /* 0x001162000c1e1500 */
[----:B------:R-:W-:-:S03]  /*21e0*/  IMAD.X R43, R39, 0x1, R37, P0 ;  /* 0x00000001272b7824 */ /* 0x000fc600000e0625 */
[----:B------:R-:W5:Y:S04]  /*21f0*/  LDG.E.U16 R44, desc[UR10][R44.64] ;  /* 0x0000000a2c2c7981 */ /* 0x000f68000c1e1500 */
[----:B-1----:R1:W5:Y:S01]  /*2200*/  LDG.E.U16 R160, desc[UR10][R48.64] ;  /* 0x0000000a30a07981 */ /* 0x002362000c1e1500 */
[----:B0-----:R-:W-:-:S03]  /*2210*/  IADD3 R40, P0, PT, R42, R53, RZ ;  /* 0x000000352a287210 */ /* 0x001fc60007f1e0ff */
[----:B------:R0:W5:Y:S02]  /*2220*/  LDG.E.U16 R45, desc[UR10][R38.64] ;  /* 0x0000000a262d7981 */ /* 0x000164000c1e1500 */
[----:B------:R-:W-:Y:S01]  /*2230*/  IMAD.X R41, R43, 0x1, R37, P0 ;  /* 0x000000012b297824 */ /* 0x000fe200000e0625 */
[----:B-1----:R-:W-:-:S04]  /*2240*/  IADD3 R48, P0, PT, R40, R53, RZ ;  /* 0x0000003528307210 */ /* 0x002fc80007f1e0ff */
[----:B------:R-:W-:Y:S02]  /*2250*/  IADD3.X R49, PT, PT, R41, R37, RZ, P0, !PT ;  /* 0x0000002529317210 */ /* 0x000fe400007fe4ff */
[----:B0-----:R-:W-:Y:S01]  /*2260*/  IADD3 R38, P0, PT, R48, R53, RZ ;  /* 0x0000003530267210 */ /* 0x001fe20007f1e0ff */
[----:B------:R0:W-:Y:S04]  /*2270*/  STS.U16 [R161+0x500], R47 ;  /* 0x0005002fa1007388 */ /* 0x0001e80000000400 */
[----:B------:R1:W-:Y:S01]  /*2280*/  STS.U16 [R161+0x600], R46 ;  /* 0x0006002ea1007388 */ /* 0x0003e20000000400 */
[----:B------:R-:W-:-:S03]  /*2290*/  IMAD.X R39, R49, 0x1, R37, P0 ;  /* 0x0000000131277824 */ /* 0x000fc600000e0625 */
[----:B------:R3:W-:Y:S04]  /*22a0*/  STS.U16 [R161+0x700], R113 ;  /* 0x00070071a1007388 */ /* 0x0007e80000000400 */
[----:B0-----:R0:W5:Y:S04]  /*22b0*/  LDG.E.U16 R47, desc[UR10][R40.64] ;  /* 0x0000000a282f7981 */ /* 0x001168000c1e1500 */
[----:B-1----:R1:W5:Y:S04]  /*22c0*/  LDG.E.U16 R46, desc[UR10][R42.64] ;  /* 0x0000000a2a2e7981 */ /* 0x002368000c1e1500 */
[----:B------:R-:W5:Y:S01]  /*22d0*/  LDG.E.U16 R48, desc[UR10][R48.64] ;  /* 0x0000000a30307981 */ /* 0x000f62000c1e1500 */
[----:B0-----:R-:W-:-:S02]  /*22e0*/  IMAD.MOV.U32 R40, RZ, RZ, R23 ;  /* 0x000000ffff287224 */ /* 0x001fc400078e0017 */
[----:B------:R-:W-:Y:S01]  /*22f0*/  IMAD.MOV.U32 R41, RZ, RZ, R25 ;  /* 0x000000ffff297224 */ /* 0x000fe200078e0019 */
[----:B-1----:R-:W-:-:S04]  /*2300*/  IADD3 R42, P0, PT, R38, R53, RZ ;  /* 0x00000035262a7210 */ /* 0x002fc80007f1e0ff */
[----:B---3--:R0:W3:Y:S01]  /*2310*/  LDG.E.U16 R113, desc[UR10][R40.64] ;  /* 0x0000000a28717981 */ /* 0x0080e2000c1e1500 */
[----:B------:R-:W-:-:S03]  /*2320*/  IMAD.X R43, R39, 0x1, R37, P0 ;  /* 0x00000001272b7824 */ /* 0x000fc600000e0625 */
[----:B------:R1:W3:Y:S01]  /*2330*/  LDG.E.U16 R49, desc[UR10][R38.64] ;  /* 0x0000000a26317981 */ /* 0x0002e2000c1e1500 */
[----:B0-----:R-:W-:-:S03]  /*2340*/  IADD3 R40, P0, PT, R42, R53, RZ ;  /* 0x000000352a287210 */ /* 0x001fc60007f1e0ff */
[----:B------:R0:W-:Y:S01]  /*2350*/  STS.U16 [R161+0x800], R36 ;  /* 0x00080024a1007388 */ /* 0x0001e20000000400 */
[----:B------:R-:W-:-:S03]  /*2360*/  IADD3.X R41, PT, PT, R43, R37, RZ, P0, !PT ;  /* 0x000000252b297210 */ /* 0x000fc600007fe4ff */
[----:B------:R-:W3:Y:S01]  /*2370*/  LDG.E.U16 R42, desc[UR10][R42.64] ;  /* 0x0000000a2a2a7981 */ /* 0x000ee2000c1e1500 */
[----:B-1----:R-:W-:-:S03]  /*2380*/  IADD3 R38, P0, PT, R40, R53, RZ ;  /* 0x0000003528267210 */ /* 0x002fc60007f1e0ff */
[----:B------:R-:W3:Y:S02]  /*2390*/  LDG.E.U16 R40, desc[UR10][R40.64] ;  /* 0x0000000a28287981 */ /* 0x000ee4000c1e1500 */
[----:B------:R-:W-:Y:S01]  /*23a0*/  IMAD.X R39, R41, 0x1, R37, P0 ;  /* 0x0000000129277824 */ /* 0x000fe200000e0625 */
[----:B0-----:R-:W-:-:S04]  /*23b0*/  IADD3 R36, P0, PT, R38, R53, RZ ;  /* 0x0000003526247210 */ /* 0x001fc80007f1e0ff */
[----:B------:R-:W3:Y:S01]  /*23c0*/  LDG.E.U16 R38, desc[UR10][R38.64] ;  /* 0x0000000a26267981 */ /* 0x000ee2000c1e1500 */
[----:B------:R-:W-:-:S05]  /*23d0*/  IMAD.X R37, R39, 0x1, R37, P0 ;  /* 0x0000000127257824 */ /* 0x000fca00000e0625 */
[----:B------:R0:W3:Y:S01]  /*23e0*/  LDG.E.U16 R36, desc[UR10][R36.64] ;  /* 0x0000000a24247981 */ /* 0x0000e2000c1e1500 */
[----:B------:R-:W1:Y:S01]  /*23f0*/  S2R R163, SR_LANEID ;  /* 0x0000000000a37919 */ /* 0x000e620000000000 */
[----:B0-----:R-:W-:Y:S02]  /*2400*/  LEA R37, R0, UR7, 0x1 ;  /* 0x0000000700257c11 */ /* 0x001fe4000f8e08ff */
[----:B------:R-:W-:Y:S04]  /*2410*/  STS.U16 [R161+0x1d00], R55 ;  /* 0x001d0037a1007388 */ /* 0x000fe80000000400 */
[----:B------:R-:W-:Y:S04]  /*2420*/  STS.U16 [R161+0x900], R164 ;  /* 0x000900a4a1007388 */ /* 0x000fe80000000400 */
[----:B------:R-:W-:Y:S04]  /*2430*/  STS.U16 [R161+0xa00], R162 ;  /* 0x000a00a2a1007388 */ /* 0x000fe80000000400 */
[----:B------:R-:W-:Y:S04]  /*2440*/  STS.U16 [R37+0x100], R50 ;  /* 0x0001003225007388 */ /* 0x000fe80000000400 */
[----:B--2---:R-:W-:Y:S04]  /*2450*/  STS.U16 [R37+0x200], R51 ;  /* 0x0002003325007388 */ /* 0x004fe80000000400 */
[----:B----4-:R-:W-:Y:S01]  /*2460*/  STS.U16 [R37+0x300], R52 ;  /* 0x0003003425007388 */ /* 0x010fe20000000400 */
[----:B-1----:R-:W-:-:S03]  /*2470*/  SHF.R.U32.HI R43, RZ, 0x3, R163 ;  /* 0x00000003ff2b7819 */ /* 0x002fc600000116a3 */
[----:B-----5:R-:W-:Y:S01]  /*2480*/  STS.U16 [R37+0x400], R54 ;  /* 0x0004003625007388 */ /* 0x020fe20000000400 */
[----:B------:R-:W-:Y:S01]  /*2490*/  LOP3.LUT R41, R163, 0x7, RZ, 0xc0, !PT ;  /* 0x00000007a3297812 */ /* 0x000fe200078ec0ff */
[----:B------:R-:W-:Y:S02]  /*24a0*/  IMAD.SHL.U32 R43, R43, 0x8, RZ ;  /* 0x000000082b2b7824 */ /* 0x000fe400078e00ff */
[----:B------:R0:W-:Y:S04]  /*24b0*/  STS.U16 [R37+0x500], R56 ;  /* 0x0005003825007388 */ /* 0x0001e80000000400 */
[----:B------:R1:W-:Y:S04]  /*24c0*/  STS.U16 [R37+0x600], R57 ;  /* 0x0006003925007388 */ /* 0x0003e80000000400 */
[----:B------:R-:W-:Y:S01]  /*24d0*/  STS.U16 [R37+0x700], R58 ;  /* 0x0007003a25007388 */ /* 0x000fe20000000400 */
[----:B0-----:R-:W-:-:S03]  /*24e0*/  IMAD.SHL.U32 R56, R0, 0x20, RZ ;  /* 0x0000002000387824 */ /* 0x001fc600078e00ff */
[----:B------:R-:W-:Y:S04]  /*24f0*/  STS.U16 [R37+0x800], R59 ;  /* 0x0008003b25007388 */ /* 0x000fe80000000400 */
[----:B------:R-:W-:Y:S01]  /*2500*/  STS.U16 [R37+0x900], R71 ;  /* 0x0009004725007388 */ /* 0x000fe20000000400 */
[----:B------:R-:W-:Y:S02]  /*2510*/  LOP3.LUT R53, R43, 0x8, R41, 0xe2, !PT ;  /* 0x000000082b357812 */ /* 0x000fe400078ee229 */
[----:B------:R-:W-:Y:S01]  /*2520*/  SHF.R.U32.HI R41, RZ, 0x4, R163 ;  /* 0x00000004ff297819 */ /* 0x000fe200000116a3 */
[----:B------:R-:W-:Y:S01]  /*2530*/  STS.U16 [R37+0xa00], R106 ;  /* 0x000a006a25007388 */ /* 0x000fe20000000400 */
[----:B------:R-:W-:-:S03]  /*2540*/  LOP3.LUT R56, R56, 0xc00, RZ, 0xc0, !PT ;  /* 0x00000c0038387812 */ /* 0x000fc600078ec0ff */
[----:B------:R-:W-:Y:S01]  /*2550*/  IMAD.SHL.U32 R41, R41, 0x8, RZ ;  /* 0x0000000829297824 */ /* 0x000fe200078e00ff */
[----:B------:R-:W-:Y:S01]  /*2560*/  SHF.R.U32.HI R55, RZ, 0x2, R163 ;  /* 0x00000002ff377819 */ /* 0x000fe200000116a3 */
[----:B------:R-:W-:Y:S01]  /*2570*/  STS.U16 [R37+0xb00], R107 ;  /* 0x000b006b25007388 */ /* 0x000fe20000000400 */
[----:B------:R-:W-:-:S03]  /*2580*/  LOP3.LUT R164, R163, 0x3, RZ, 0xc0, !PT ;  /* 0x00000003a3a47812 */ /* 0x000fc600078ec0ff */
[----:B------:R-:W-:Y:S04]  /*2590*/  STS.U16 [R37+0xc00], R110 ;  /* 0x000c006e25007388 */ /* 0x000fe80000000400 */
[----:B------:R-:W-:Y:S04]  /*25a0*/  STS.U16 [R37+0xd00], R111 ;  /* 0x000d006f25007388 */ /* 0x000fe80000000400 */
[----:B------:R-:W-:Y:S04]  /*25b0*/  STS.U16 [R37+0xe00], R112 ;  /* 0x000e007025007388 */ /* 0x000fe80000000400 */
[----:B------:R-:W-:Y:S04]  /*25c0*/  STS.U16 [R37+0xf00], R130 ;  /* 0x000f008225007388 */ /* 0x000fe80000000400 */
[----:B------:R-:W-:Y:S01]  /*25d0*/  STS.U16 [R37+0x1000], R131 ;  /* 0x0010008325007388 */ /* 0x000fe20000000400 */
[----:B------:R-:W-:Y:S01]  /*25e0*/  LEA R55, R55, R164, 0x5 ;  /* 0x000000a437377211 */ /* 0x000fe200078e28ff */
[----:B------:R-:W-:-:S02]  /*25f0*/  IMAD R53, R53, 0x40, R41 ;  /* 0x0000004035357824 */ /* 0x000fc400078e0229 */
[----:B------:R-:W-:Y:S03]  /*2600*/  STS.U16 [R37+0x1100], R156 ;  /* 0x0011009c25007388 */ /* 0x000fe60000000400 */
[C---:B-1----:R-:W-:Y:S01]  /*2610*/  LEA R57, R53.reuse, R26, 0x1 ;  /* 0x0000001a35397211 */ /* 0x042fe200078e08ff */
[----:B------:R-:W-:Y:S04]  /*2620*/  STS.U16 [R37+0x1200], R157 ;  /* 0x0012009d25007388 */ /* 0x000fe80000000400 */
[----:B------:R-:W-:Y:S04]  /*2630*/  STS.U16 [R37+0x1300], R158 ;  /* 0x0013009e25007388 */ /* 0x000fe80000000400 */
[----:B------:R-:W-:Y:S04]  /*2640*/  STS.U16 [R37+0x1400], R159 ;  /* 0x0014009f25007388 */ /* 0x000fe80000000400 */
[----:B------:R0:W-:Y:S04]  /*2650*/  STS.U16 [R37+0x1600], R44 ;  /* 0x0016002c25007388 */ /* 0x0001e80000000400 */
[----:B------:R-:W-:Y:S04]  /*2660*/  STS.U16 [R37+0x1500], R160 ;  /* 0x001500a025007388 */ /* 0x000fe80000000400 */
[----:B------:R-:W-:Y:S01]  /*2670*/  STS.U16 [R37+0x1700], R45 ;  /* 0x0017002d25007388 */ /* 0x000fe20000000400 */
[----:B0-----:R-:W-:-:S03]  /*2680*/  IMAD.U32 R44, R53, 0x2, R28 ;  /* 0x00000002352c7824 */ /* 0x001fc600078e001c */
[----:B------:R-:W-:Y:S04]  /*2690*/  STS.U16 [R37+0x1900], R47 ;  /* 0x0019002f25007388 */ /* 0x000fe80000000400 */
[----:B------:R-:W-:Y:S04]  /*26a0*/  STS.U16 [R37+0x1800], R46 ;  /* 0x0018002e25007388 */ /* 0x000fe80000000400 */
[----:B------:R-:W-:Y:S04]  /*26b0*/  STS.U16 [R37+0x1a00], R48 ;  /* 0x001a003025007388 */ /* 0x000fe80000000400 */
[----:B---3--:R0:W-:Y:S04]  /*26c0*/  STS.U16 [R37], R113 ;  /* 0x0000007125007388 */ /* 0x0081e80000000400 */
[----:B------:R-:W-:Y:S04]  /*26d0*/  STS.U16 [R37+0x1b00], R49 ;  /* 0x001b003125007388 */ /* 0x000fe80000000400 */
[----:B------:R-:W-:Y:S04]  /*26e0*/  STS.U16 [R37+0x1c00], R42 ;  /* 0x001c002a25007388 */ /* 0x000fe80000000400 */
[----:B------:R-:W-:Y:S04]  /*26f0*/  STS.U16 [R37+0x1d00], R40 ;  /* 0x001d002825007388 */ /* 0x000fe80000000400 */
[----:B------:R1:W-:Y:S04]  /*2700*/  STS.U16 [R37+0x1e00], R38 ;  /* 0x001e002625007388 */ /* 0x0003e80000000400 */
[----:B------:R-:W-:Y:S01]  /*2710*/  STS.U16 [R37+0x1f00], R36 ;  /* 0x001f002425007388 */ /* 0x000fe20000000400 */
[----:B------:R-:W-:Y:S01]  /*2720*/  BAR.SYNC.DEFER_BLOCKING 0x0 ;  /* 0x0000000000007b1d */ /* 0x000fe20000010000 */
[----:B0-----:R-:W-:-:S04]  /*2730*/  SHF.R.U32.HI R113, RZ, 0x1, R0 ;  /* 0x00000001ff717819 */ /* 0x001fc80000011600 */
[----:B------:R-:W-:-:S04]  /*2740*/  LOP3.LUT R39, R56, 0x30, R113, 0xf8, !PT ;  /* 0x0000003038277812 */ /* 0x000fc800078ef871 */
[----:B------:R-:W-:-:S05]  /*2750*/  LEA R112, R39, UR6, 0x1 ;  /* 0x0000000627707c11 */ /* 0x000fca000f8e08ff */
[----:B------:R-:W-:-:S05]  /*2760*/  IMAD.U32 R112, R55, 0x4, R112 ;  /* 0x0000000437707824 */ /* 0x000fca00078e0070 */
[----:B------:R-:W-:Y:S04]  /*2770*/  LDS R58, [R112] ;  /* 0x00000000703a7984 */ /* 0x000fe80000000800 */
[----:B------:R-:W-:Y:S04]  /*2780*/  LDS R59, [R112+0x400] ;  /* 0x00040000703b7984 */ /* 0x000fe80000000800 */
[----:B------:R-:W-:Y:S04]  /*2790*/  LDSM.16.MT88.4 R44, [R44] ;  /* 0x000000002c2c783b */ /* 0x000fe80000004200 */
[----:B------:R-:W0:Y:S01]  /*27a0*/  LDSM.16.M88.4 R48, [R57] ;  /* 0x000000003930783b */ /* 0x000e220000000200 */
[----:B-1----:R-:W-:-:S03]  /*27b0*/  VIADD R38, R28, 0x800 ;  /* 0x000008001c267836 */ /* 0x002fc60000000000 */
[----:B------:R-:W-:Y:S01]  /*27c0*/  LDS R106, [R112+0x10] ;  /* 0x00001000706a7984 */ /* 0x000fe20000000800 */
[----:B------:R-:W-:-:S03]  /*27d0*/  VIADD R54, R26, 0x20 ;  /* 0x000000201a367836 */ /* 0x000fc60000000000 */
[----:B------:R-:W1:Y:S01]  /*27e0*/  LDS R107, [R112+0x410] ;  /* 0x00041000706b7984 */ /* 0x000e620000000800 */
[C---:B------:R-:W-:Y:S02]  /*27f0*/  IMAD.U32 R38, R53.reuse, 0x2, R38 ;  /* 0x0000000235267824 */ /* 0x040fe400078e0026 */
[----:B------:R-:W-:-:S04]  /*2800*/  IMAD.U32 R54, R53, 0x2, R54 ;  /* 0x0000000235367824 */ /* 0x000fc800078e0036 */
[----:B------:R-:W-:Y:S04]  /*2810*/  LDSM.16.MT88.4 R36, [R38] ;  /* 0x000000002624783b */ /* 0x000fe80000004200 */
[----:B------:R-:W2:Y:S01]  /*2820*/  LDSM.16.M88.4 R40, [R54] ;  /* 0x000000003628783b */ /* 0x000ea20000000200 */
[----:B------:R-:W-:-:S05]  /*2830*/  IADD3 R52, PT, PT, R28, 0x1000, RZ ;  /* 0x000010001c347810 */ /* 0x000fca0007ffe0ff */
[----:B------:R-:W-:Y:S01]  /*2840*/  IMAD.U32 R111, R53, 0x2, R52 ;  /* 0x00000002356f7824 */ /* 0x000fe200078e0034 */
[----:B0-----:R-:W-:Y:S01]  /*2850*/  HMMA.16816.F16 R58, R48, R44, R58 ;  /* 0x0000002c303a723c */ /* 0x001fe2000000083a */
[----:B------:R-:W-:-:S04]  /*2860*/  VIADD R44, R26, 0x40 ;  /* 0x000000401a2c7836 */ /* 0x000fc80000000000 */
[----:B------:R-:W-:-:S03]  /*2870*/  IMAD.U32 R71, R53, 0x2, R44 ;  /* 0x0000000235477824 */ /* 0x000fc600078e002c */
[----:B-1----:R-:W-:Y:S01]  /*2880*/  HMMA.16816.F16 R106, R48, R46, R106 ;  /* 0x0000002e306a723c */ /* 0x002fe2000000086a */
[----:B------:R-:W-:Y:S04]  /*2890*/  LDSM.16.MT88.4 R44, [R111] ;  /* 0x000000006f2c783b */ /* 0x000fe80000004200 */
[----:B------:R-:W0:Y:S01]  /*28a0*/  LDSM.16.M88.4 R48, [R71] ;  /* 0x000000004730783b */ /* 0x000e220000000200 */
[----:B------:R-:W-:-:S06]  /*28b0*/  IADD3 R52, PT, PT, R26, 0x60, RZ ;  /* 0x000000601a347810 */ /* 0x000fcc0007ffe0ff */
[----:B--2---:R-:W-:Y:S01]  /*28c0*/  HMMA.16816.F16 R58, R40, R36, R58 ;  /* 0x00000024283a723c */ /* 0x004fe2000000083a */
[----:B------:R-:W-:Y:S02]  /*28d0*/  VIADD R36, R28, 0x1800 ;  /* 0x000018001c247836 */ /* 0x000fe40000000000 */
[C---:B------:R-:W-:Y:S02]  /*28e0*/  IMAD.U32 R52, R53.reuse, 0x2, R52 ;  /* 0x0000000235347824 */ /* 0x040fe400078e0034 */
[----:B------:R-:W-:-:S03]  /*28f0*/  IMAD.U32 R110, R53, 0x2, R36 ;  /* 0x00000002356e7824 */ /* 0x000fc600078e0024 */
[----:B------:R-:W-:Y:S01]  /*2900*/  HMMA.16816.F16 R106, R40, R38, R106 ;  /* 0x00000026286a723c */ /* 0x000fe2000000086a */
[----:B------:R-:W-:Y:S04]  /*2910*/  LDSM.16.M88.4 R40, [R52] ;  /* 0x000000003428783b */ /* 0x000fe80000000200 */
[----:B------:R-:W1:Y:S07]  /*2920*/  LDSM.16.MT88.4 R36, [R110] ;  /* 0x000000006e24783b */ /* 0x000e6e0000004200 */
[C---:B0-----:R-:W-:Y:S08]  /*2930*/  HMMA.16816.F16 R44, R48.reuse, R44, R58 ;  /* 0x0000002c302c723c */ /* 0x041ff0000000083a */
[----:B------:R-:W-:Y:S01]  /*2940*/  HMMA.16816.F16 R46, R48, R46, R106 ;  /* 0x0000002e302e723c */ /* 0x000fe2000000086a */
[----:B------:R-:W-:-:S11]  /*2950*/  LOP3.LUT R58, R113, 0x1f0, RZ, 0xc0, !PT ;  /* 0x000001f0713a7812 */ /* 0x000fd600078ec0ff */
[C---:B-1----:R-:W-:Y:S08]  /*2960*/  HMMA.16816.F16 R36, R40.reuse, R36, R44 ;  /* 0x000000242824723c */ /* 0x042ff0000000082c */
[----:B------:R-:W-:Y:S01]  /*2970*/  HMMA.16816.F16 R130, R40, R38, R46 ;  /* 0x000000262882723c */ /* 0x000fe2000000082e */
[----:B------:R-:W-:-:S05]  /*2980*/  VIADD R39, R58, 0x10 ;  /* 0x000000103a277836 */ /* 0x000fca0000000000 */
[----:B------:R-:W-:-:S04]  /*2990*/  LOP3.LUT R39, R56, 0x30, R39, 0xf8, !PT ;  /* 0x0000003038277812 */ /* 0x000fc800078ef827 */
[----:B------:R-:W-:Y:S02]  /*29a0*/  LEA R38, R39, UR6, 0x1 ;  /* 0x0000000627267c11 */ /* 0x000fe4000f8e08ff */
[----:B------:R-:W-:-:S03]  /*29b0*/  LEA R45, R53, R29, 0x1 ;  /* 0x0000001d352d7211 */ /* 0x000fc600078e08ff */
[----:B------:R-:W-:Y:S01]  /*29c0*/  IMAD.U32 R59, R55, 0x4, R38 ;  /* 0x00000004373b7824 */ /* 0x000fe200078e0026 */
[----:B------:R0:W-:Y:S04]  /*29d0*/  STS [R112], R36 ;  /* 0x0000002470007388 */ /* 0x0001e80000000800 */
[----:B------:R1:W-:Y:S04]  /*29e0*/  STS [R112+0x400], R37 ;  /* 0x0004002570007388 */ /* 0x0003e80000000800 */
[----:B------:R-:W-:Y:S04]  /*29f0*/  STS [R112+0x10], R130 ;  /* 0x0000108270007388 */ /* 0x000fe80000000800 */
[----:B------:R-:W-:Y:S04]  /*2a00*/  STS [R112+0x410], R131 ;  /* 0x0004108370007388 */ /* 0x000fe80000000800 */
[----:B------:R-:W-:Y:S04]  /*2a10*/  LDS R106, [R59] ;  /* 0x000000003b6a7984 */ /* 0x000fe80000000800 */
[----:B------:R-:W-:Y:S04]  /*2a20*/  LDS R107, [R59+0x400] ;  /* 0x000400003b6b7984 */ /* 0x000fe80000000800 */
[----:B------:R-:W-:Y:S04]  /*2a30*/  LDSM.16.MT88.4 R44, [R45] ;  /* 0x000000002d2c783b */ /* 0x000fe80000004200 */
[----:B------:R-:W2:Y:S01]  /*2a40*/  LDSM.16.M88.4 R48, [R57] ;  /* 0x000000003930783b */ /* 0x000ea20000000200 */
[----:B0-----:R-:W-:-:S03]  /*2a50*/  VIADD R36, R29, 0x800 ;  /* 0x000008001d247836 */ /* 0x001fc60000000000 */
[----:B------:R-:W-:Y:S04]  /*2a60*/  LDS R110, [R59+0x10] ;  /* 0x000010003b6e7984 */ /* 0x000fe80000000800 */
[----:B------:R-:W0:Y:S01]  /*2a70*/  LDS R111, [R59+0x410] ;  /* 0x000410003b6f7984 */ /* 0x000e220000000800 */
[----:B-1----:R-:W-:-:S03]  /*2a80*/  IMAD.U32 R37, R53, 0x2, R36 ;  /* 0x0000000235257824 */ /* 0x002fc600078e0024 */
[----:B------:R-:W-:Y:S04]  /*2a90*/  LDSM.16.M88.4 R40, [R54] ;  /* 0x000000003628783b */ /* 0x000fe80000000200 */
[----:B------:R-:W1:Y:S01]  /*2aa0*/  LDSM.16.MT88.4 R36, [R37] ;  /* 0x000000002524783b */ /* 0x000e620000004200 */
[----:B--2---:R-:W-:Y:S01]  /*2ab0*/  HMMA.16816.F16 R106, R48, R44, R106 ;  /* 0x0000002c306a723c */ /* 0x004fe2000000086a */
[----:B------:R-:W-:-:S04]  /*2ac0*/  VIADD R44, R29, 0x1000 ;  /* 0x000010001d2c7836 */ /* 0x000fc80000000000 */
[----:B------:R-:W-:-:S03]  /*2ad0*/  IMAD.U32 R112, R53, 0x2, R44 ;  /* 0x0000000235707824 */ /* 0x000fc600078e002c */
[----:B0-----:R-:W-:Y:S01]  /*2ae0*/  HMMA.16816.F16 R110, R48, R46, R110 ;  /* 0x0000002e306e723c */ /* 0x001fe2000000086e */
[----:B------:R-:W-:Y:S04]  /*2af0*/  LDSM.16.M88.4 R48, [R71] ;  /* 0x000000004730783b */ /* 0x000fe80000000200 */
[----:B------:R-:W0:Y:S07]  /*2b00*/  LDSM.16.MT88.4 R44, [R112] ;  /* 0x00000000702c783b */ /* 0x000e2e0000004200 */
[----:B-1----:R-:W-:Y:S01]  /*2b10*/  HMMA.16816.F16 R106, R40, R36, R106 ;  /* 0x00000024286a723c */ /* 0x002fe2000000086a */
[----:B------:R-:W-:-:S05]  /*2b20*/  IADD3 R36, PT, PT, R29, 0x1800, RZ ;  /* 0x000018001d247810 */ /* 0x000fca0007ffe0ff */
[----:B------:R-:W-:Y:S02]  /*2b30*/  IMAD.U32 R156, R53, 0x2, R36 ;  /* 0x00000002359c7824 */ /* 0x000fe400078e0024 */
[----:B------:R-:W-:Y:S01]  /*2b40*/  HMMA.16816.F16 R110, R40, R38, R110 ;  /* 0x00000026286e723c */ /* 0x000fe2000000086e */
[----:B------:R-:W-:Y:S04]  /*2b50*/  LDSM.16.M88.4 R40, [R52] ;  /* 0x000000003428783b */ /* 0x000fe80000000200 */
[----:B------:R-:W1:Y:S07]  /*2b60*/  LDSM.16.MT88.4 R36, [R156] ;  /* 0x000000009c24783b */ /* 0x000e6e0000004200 */
[C---:B0-----:R-:W-:Y:S08]  /*2b70*/  HMMA.16816.F16 R44, R48.reuse, R44, R106 ;  /* 0x0000002c302c723c */ /* 0x041ff0000000086a */
[----:B------:R-:W-:Y:S01]  /*2b80*/  HMMA.16816.F16 R46, R48, R46, R110 ;  /* 0x0000002e302e723c */ /* 0x000fe2000000086e */
[----:B------:R-:W-:-:S04]  /*2b90*/  LOP3.LUT R113, R113, 0x30, RZ, 0xc0, !PT ;  /* 0x0000003071717812 */ /* 0x000fc800078ec0ff */
[----:B------:R-:W-:-:S07]  /*2ba0*/  LOP3.LUT R113, R56, 0x20, R113, 0xf6, !PT ;  /* 0x0000002038717812 */ /* 0x000fce00078ef671 */
[C---:B-1----:R-:W-:Y:S08]  /*2bb0*/  HMMA.16816.F16 R36, R40.reuse, R36, R44 ;  /* 0x000000242824723c */ /* 0x042ff0000000082c */
[----:B------:R-:W-:Y:S01]  /*2bc0*/  HMMA.16816.F16 R130, R40, R38, R46 ;  /* 0x000000262882723c */ /* 0x000fe2000000082e */
[----:B------:R-:W-:Y:S01]  /*2bd0*/  LEA R112, R113, UR6, 0x1 ;  /* 0x0000000671707c11 */ /* 0x000fe2000f8e08ff */
[----:B------:R-:W-:-:S04]  /*2be0*/  IMAD.U32 R45, R53, 0x2, R27 ;  /* 0x00000002352d7824 */ /* 0x000fc800078e001b */
[----:B------:R-:W-:-:S05]  /*2bf0*/  IMAD.U32 R112, R55, 0x4, R112 ;  /* 0x0000000437707824 */ /* 0x000fca00078e0070 */
        /* <DEDUP_REMOVED lines=11> */
[----:B-1----:R-:W-:-:S03]  /*2cb0*/  LEA R37, R53, R36, 0x1 ;  /* 0x0000002435257211 */ /* 0x002fc600078e08ff */
        /* <DEDUP_REMOVED lines=9> */
[----:B------:R-:W-:-:S04]  /*2d50*/  VIADD R36, R27, 0x1800 ;  /* 0x000018001b247836 */ /* 0x000fc80000000000 */
[----:B------:R-:W-:-:S03]  /*2d60*/  IMAD.U32 R59, R53, 0x2, R36 ;  /* 0x00000002353b7824 */ /* 0x000fc600078e0024 */
[----:B------:R-:W-:Y:S01]  /*2d70*/  HMMA.16816.F16 R110, R40, R38, R110 ;  /* 0x00000026286e723c */ /* 0x000fe2000000086e */
[----:B------:R-:W-:Y:S04]  /*2d80*/  LDSM.16.M88.4 R40, [R52] ;  /* 0x000000003428783b */ /* 0x000fe80000000200 */
[----:B------:R-:W1:Y:S07]  /*2d90*/  LDSM.16.MT88.4 R36, [R59] ;  /* 0x000000003b24783b */ /* 0x000e6e0000004200 */
[C---:B0-----:R-:W-:Y:S08]  /*2da0*/  HMMA.16816.F16 R44, R48.reuse, R44, R106 ;  /* 0x0000002c302c723c */ /* 0x041ff0000000086a */
[----:B------:R-:W-:-:S12]  /*2db0*/  HMMA.16816.F16 R46, R48, R46, R110 ;  /* 0x0000002e302e723c */ /* 0x000fd8000000086e */
[C---:B-1----:R-:W-:Y:S08]  /*2dc0*/  HMMA.16816.F16 R36, R40.reuse, R36, R44 ;  /* 0x000000242824723c */ /* 0x042ff0000000082c */
[----:B------:R-:W-:Y:S01]  /*2dd0*/  HMMA.16816.F16 R110, R40, R38, R46 ;  /* 0x00000026286e723c */ /* 0x000fe2000000082e */
[----:B------:R-:W-:-:S04]  /*2de0*/  IADD3 R39, PT, PT, R58, 0x30, RZ ;  /* 0x000000303a277810 */ /* 0x000fc80007ffe0ff */
[----:B------:R-:W-:-:S04]  /*2df0*/  LOP3.LUT R39, R56, 0x30, R39, 0xf8, !PT ;  /* 0x0000003038277812 */ /* 0x000fc800078ef827 */
[----:B------:R-:W-:Y:S01]  /*2e00*/  LEA R38, R39, UR6, 0x1 ;  /* 0x0000000627267c11 */ /* 0x000fe2000f8e08ff */
[----:B------:R-:W-:-:S04]  /*2e10*/  IMAD.U32 R49, R53, 0x2, R30 ;  /* 0x0000000235317824 */ /* 0x000fc800078e001e */
[----:B------:R-:W-:Y:S01]  /*2e20*/  IMAD.U32 R113, R55, 0x4, R38 ;  /* 0x0000000437717824 */ /* 0x000fe200078e0026 */
[----:B------:R0:W-:Y:S04]  /*2e30*/  STS [R112], R36 ;  /* 0x0000002470007388 */ /* 0x0001e80000000800 */
[----:B------:R-:W-:Y:S04]  /*2e40*/  STS [R112+0x400], R37 ;  /* 0x0004002570007388 */ /* 0x000fe80000000800 */
[----:B------:R-:W-:Y:S04]  /*2e50*/  STS [R112+0x10], R110 ;  /* 0x0000106e70007388 */ /* 0x000fe80000000800 */
[----:B------:R-:W-:Y:S04]  /*2e60*/  STS [R112+0x410], R111 ;  /* 0x0004106f70007388 */ /* 0x000fe80000000800 */
[----:B------:R-:W-:Y:S04]  /*2e70*/  LDS R58, [R113] ;  /* 0x00000000713a7984 */ /* 0x000fe80000000800 */
[----:B------:R-:W-:Y:S04]  /*2e80*/  LDS R59, [R113+0x400] ;  /* 0x00040000713b7984 */ /* 0x000fe80000000800 */
[----:B------:R-:W-:Y:S04]  /*2e90*/  LDSM.16.M88.4 R44, [R57] ;  /* 0x00000000392c783b */ /* 0x000fe80000000200 */
[----:B------:R-:W1:Y:S04]  /*2ea0*/  LDSM.16.MT88.4 R48, [R49] ;  /* 0x000000003130783b */ /* 0x000e680000004200 */
[----:B------:R-:W-:Y:S04]  /*2eb0*/  LDS R106, [R113+0x10] ;  /* 0x00001000716a7984 */ /* 0x000fe80000000800 */
[----:B------:R-:W2:Y:S01]  /*2ec0*/  LDS R107, [R113+0x410] ;  /* 0x00041000716b7984 */ /* 0x000ea20000000800 */
[----:B0-----:R-:W-:-:S04]  /*2ed0*/  VIADD R36, R30, 0x800 ;  /* 0x000008001e247836 */ /* 0x001fc80000000000 */
[----:B------:R-:W-:Y:S02]  /*2ee0*/  IMAD.U32 R42, R53, 0x2, R36 ;  /* 0x00000002352a7824 */ /* 0x000fe400078e0024 */
[----:B------:R-:W-:Y:S04]  /*2ef0*/  LDSM.16.M88.4 R36, [R54] ;  /* 0x000000003624783b */ /* 0x000fe80000000200 */
[----:B------:R-:W0:Y:S01]  /*2f00*/  LDSM.16.MT88.4 R40, [R42] ;  /* 0x000000002a28783b */ /* 0x000e220000004200 */
[----:B-1----:R-:W-:Y:S01]  /*2f10*/  HMMA.16816.F16 R58, R44, R48, R58 ;  /* 0x000000302c3a723c */ /* 0x002fe2000000083a */
[----:B------:R-:W-:-:S05]  /*2f20*/  IADD3 R48, PT, PT, R30, 0x1000, RZ ;  /* 0x000010001e307810 */ /* 0x000fca0007ffe0ff */
[----:B------:R-:W-:Y:S02]  /*2f30*/  IMAD.U32 R48, R53, 0x2, R48 ;  /* 0x0000000235307824 */ /* 0x000fe400078e0030 */
[----:B--2---:R-:W-:Y:S01]  /*2f40*/  HMMA.16816.F16 R106, R44, R50, R106 ;  /* 0x000000322c6a723c */ /* 0x004fe2000000086a */
[----:B------:R-:W-:Y:S04]  /*2f50*/  LDSM.16.M88.4 R44, [R71] ;  /* 0x00000000472c783b */ /* 0x000fe80000000200 */
[----:B------:R-:W1:Y:S01]  /*2f60*/  LDSM.16.MT88.4 R48, [R48] ;  /* 0x000000003030783b */ /* 0x000e620000004200 */
[----:B------:R-:W-:-:S04]  /*2f70*/  VIADD R56, R30, 0x1800 ;  /* 0x000018001e387836 */ /* 0x000fc80000000000 */
[----:B------:R-:W-:Y:S02]  /*2f80*/  IMAD.U32 R56, R53, 0x2, R56 ;  /* 0x0000000235387824 */ /* 0x000fe400078e0038 */
[C---:B0-----:R-:W-:Y:S01]  /*2f90*/  HMMA.16816.F16 R40, R36.reuse, R40, R58 ;  /* 0x000000282428723c */ /* 0x041fe2000000083a */
[----:B------:R-:W-:Y:S04]  /*2fa0*/  LDSM.16.M88.4 R52, [R52] ;  /* 0x000000003434783b */ /* 0x000fe80000000200 */
[----:B------:R-:W0:Y:S03]  /*2fb0*/  LDSM.16.MT88.4 R56, [R56] ;  /* 0x000000003838783b */ /* 0x000e260000004200 */
[----:B------:R-:W-:-:S12]  /*2fc0*/  HMMA.16816.F16 R42, R36, R42, R106 ;  /* 0x0000002a242a723c */ /* 0x000fd8000000086a */
[C---:B-1----:R-:W-:Y:S08]  /*2fd0*/  HMMA.16816.F16 R40, R44.reuse, R48, R40 ;  /* 0x000000302c28723c */ /* 0x042ff00000000828 */
[----:B------:R-:W-:-:S12]  /*2fe0*/  HMMA.16816.F16 R42, R44, R50, R42 ;  /* 0x000000322c2a723c */ /* 0x000fd8000000082a */
[C---:B0-----:R-:W-:Y:S08]  /*2ff0*/  HMMA.16816.F16 R40, R52.reuse, R56, R40 ;  /* 0x000000383428723c */ /* 0x041ff00000000828 */
[----:B------:R-:W-:Y:S01]  /*3000*/  HMMA.16816.F16 R42, R52, R58, R42 ;  /* 0x0000003a342a723c */ /* 0x000fe2000000082a */
[----:B------:R-:W-:-:S04]  /*3010*/  UIADD3 UR4, UP0, UPT, UR4, 0x40, URZ ;  /* 0x0000004004047890 */ /* 0x000fc8000ff1e0ff */
[----:B------:R-:W-:-:S06]  /*3020*/  UIADD3.X UR5, UPT, UPT, URZ, UR5, URZ, UP0, !UPT ;  /* 0x00000005ff057290 */ /* 0x000fcc00087fe4ff */
[----:B------:R1:W-:Y:S04]  /*3030*/  STS [R113], R40 ;  /* 0x0000002871007388 */ /* 0x0003e80000000800 */
[----:B------:R1:W-:Y:S04]  /*3040*/  STS [R113+0x400], R41 ;  /* 0x0004002971007388 */ /* 0x0003e80000000800 */
[----:B------:R1:W-:Y:S04]  /*3050*/  STS [R113+0x10], R42 ;  /* 0x0000102a71007388 */ /* 0x0003e80000000800 */
[----:B------:R1:W-:Y:S01]  /*3060*/  STS [R113+0x410], R43 ;  /* 0x0004102b71007388 */ /* 0x0003e20000000800 */
[----:B------:R-:W-:-:S04]  /*3070*/  UISETP.GE.U32.AND UP0, UPT, UR4, UR14, UPT ;  /* 0x0000000e0400728c */ /* 0x000fc8000bf06070 */
[----:B------:R-:W-:Y:S01]  /*3080*/  UISETP.GE.U32.AND.EX UP0, UPT, UR5, UR15, UPT, UP0 ;  /* 0x0000000f0500728c */ /* 0x000fe2000bf06100 */
[----:B------:R-:W-:Y:S01]  /*3090*/  BAR.SYNC.DEFER_BLOCKING 0x0 ;  /* 0x0000000000007b1d */ /* 0x000fe20000010000 */
[----:B------:R-:W-:Y:S01]  /*30a0*/  LEA R23, P0, R60, R23, 0x7 ;  /* 0x000000173c177211 */ /* 0x000fe200078038ff */
[----:B------:R-:W-:-:S03]  /*30b0*/  UIADD3 UR12, UP1, UPT, UR12, 0x80, URZ ;  /* 0x000000800c0c7890 */ /* 0x000fc6000ff3e0ff */
[----:B------:R-:W-:Y:S01]  /*30c0*/  LEA.HI.X R25, R60, R25, R61, 0x7, P0 ;  /* 0x000000193c197211 */ /* 0x000fe200000f3c3d */
[----:B------:R-:W-:Y:S02]  /*30d0*/  UIADD3.X UR13, UPT, UPT, URZ, UR13, URZ, UP1, !UPT ;  /* 0x0000000dff0d7290 */ /* 0x000fe40008ffe4ff */
[----:B-1----:R-:W-:Y:S10]  /*30e0*/  BRA.U !UP0, `(.L_x_1) ;  /* 0xffffffe108807547 */ /* 0x002ff4000b83ffff */
.L_x_0:
[----:B------:R-:W-:Y:S06]  /*30f0*/  BAR.SYNC.DEFER_BLOCKING 0x0 ;  /* 0x0000000000007b1d */ /* 0x000fec0000010000 */
[----:B------:R-:W1:Y:S04]  /*3100*/  LDS.U16 R3, [R70] ;  /* 0x0000000046037984 */ /* 0x000e680000000400 */
[----:B------:R-:W2:Y:S04]  /*3110*/  LDS.U16 R5, [R70+0x100] ;  /* 0x0001000046057984 */ /* 0x000ea80000000400 */
[----:B------:R-:W3:Y:S04]  /*3120*/  LDS.U16 R7, [R70+0x200] ;  /* 0x0002000046077984 */ /* 0x000ee80000000400 */
[----:B------:R-:W4:Y:S04]  /*3130*/  LDS.U16 R9, [R70+0x300] ;  /* 0x0003000046097984 */ /* 0x000f280000000400 */
[----:B------:R-:W5:Y:S04]  /*3140*/  LDS.U16 R11, [R70+0x400] ;  /* 0x00040000460b7984 */ /* 0x000f680000000400 */
[----:B------:R-:W5:Y:S04]  /*3150*/  LDS.U16 R13, [R70+0x500] ;  /* 0x00050000460d7984 */ /* 0x000f680000000400 */
[----:B------:R-:W5:Y:S04]  /*3160*/  LDS.U16 R15, [R70+0x600] ;  /* 0x00060000460f7984 */ /* 0x000f680000000400 */
[----:B------:R-:W5:Y:S04]  /*3170*/  LDS.U16 R17, [R70+0x700] ;  /* 0x0007000046117984 */ /* 0x000f680000000400 */
[----:B0-----:R-:W0:Y:S04]  /*3180*/  LDS.U16 R19, [R70+0x800] ;  /* 0x0008000046137984 */ /* 0x001e280000000400 */
[----:B------:R-:W0:Y:S04]  /*3190*/  LDS.U16 R21, [R70+0x900] ;  /* 0x0009000046157984 */ /* 0x000e280000000400 */
        /* <DEDUP_REMOVED lines=22> */
[----:B-1----:R-:W-:Y:S04]  /*3300*/  STG.E.U16 desc[UR10][R154.64], R3 ;  /* 0x000000039a007986 */ /* 0x002fe8000c10150a */
[----:B--2---:R-:W-:Y:S04]  /*3310*/  STG.E.U16 desc[UR10][R152.64], R5 ;  /* 0x0000000598007986 */ /* 0x004fe8000c10150a */
[----:B---3--:R-:W-:Y:S04]  /*3320*/  STG.E.U16 desc[UR10][R150.64], R7 ;  /* 0x0000000796007986 */ /* 0x008fe8000c10150a */
[----:B----4-:R-:W-:Y:S04]  /*3330*/  STG.E.U16 desc[UR10][R148.64], R9 ;  /* 0x0000000994007986 */ /* 0x010fe8000c10150a */
[----:B-----5:R-:W-:Y:S04]  /*3340*/  STG.E.U16 desc[UR10][R146.64], R11 ;  /* 0x0000000b92007986 */ /* 0x020fe8000c10150a */
[----:B------:R-:W-:Y:S04]  /*3350*/  STG.E.U16 desc[UR10][R144.64], R13 ;  /* 0x0000000d90007986 */ /* 0x000fe8000c10150a */
[----:B------:R-:W-:Y:S04]  /*3360*/  STG.E.U16 desc[UR10][R142.64], R15 ;  /* 0x0000000f8e007986 */ /* 0x000fe8000c10150a */
[----:B------:R-:W-:Y:S04]  /*3370*/  STG.E.U16 desc[UR10][R140.64], R17 ;  /* 0x000000118c007986 */ /* 0x000fe8000c10150a */
[----:B0-----:R-:W-:Y:S04]  /*3380*/  STG.E.U16 desc[UR10][R138.64], R19 ;  /* 0x000000138a007986 */ /* 0x001fe8000c10150a */
[----:B------:R-:W-:Y:S04]  /*3390*/  STG.E.U16 desc[UR10][R136.64], R21 ;  /* 0x0000001588007986 */ /* 0x000fe8000c10150a */
        /* <DEDUP_REMOVED lines=21> */
[----:B------:R-:W-:Y:S01]  /*34f0*/  STG.E.U16 desc[UR10][R84.64], R65 ;  /* 0x0000004154007986 */ /* 0x000fe2000c10150a */
[----:B------:R-:W-:Y:S05]  /*3500*/  EXIT ;  /* 0x000000000000794d */ /* 0x000fea0003800000 */
.L_x_2:
[----:B------:R-:W-:-:S00]  /*3510*/  BRA `(.L_x_2) ;  /* 0xfffffffc00fc7947 */ /* 0x000fc0000383ffff */
[----:B------:R-:W-:-:S00]  /*3520*/  NOP ;  /* 0x0000000000007918 */ /* 0x000fc00000000000 */
        /* <DEDUP_REMOVED lines=13> */
.L_x_9:


//--------------------- .text._Z9mat_mul_dPfS_S_mmm --------------------------
	.section	.text._Z9mat_mul_dPfS_S_mmm,"ax",@progbits
	.align	128
.text._Z9mat_mul_dPfS_S_mmm:
        .type           _Z9mat_mul_dPfS_S_mmm,@function
        .size           _Z9mat_mul_dPfS_S_mmm,(.L_x_10 - _Z9mat_mul_dPfS_S_mmm)
        .other          _Z9mat_mul_dPfS_S_mmm,@"STO_CUDA_ENTRY STV_DEFAULT"
_Z9mat_mul_dPfS_S_mmm:
[----:B------:R-:W-:Y:S01]  /*0000*/  LDC R1, c[0x0][0x37c] ;  /* 0x0000df00ff017b82 */ /* 0x000fe20000000800 */
[----:B------:R-:W0:Y:S07]  /*0010*/  S2R R0, SR_TID.Y ;  /* 0x0000000000007919 */ /* 0x000e2e0000002200 */
[----:B------:R-:W1:Y:S01]  /*0020*/  LDC R13, c[0x0][0x360] ;  /* 0x0000d800ff0d7b82 */ /* 0x000e620000000800 */
[----:B------:R-:W2:Y:S01]  /*0030*/  LDCU.64 UR6, c[0x0][0x398] ;  /* 0x00007300ff0677ac */ /* 0x000ea20008000a00 */
[----:B------:R-:W1:Y:S06]  /*0040*/  S2R R12, SR_TID.X ;  /* 0x00000000000c7919 */ /* 0x000e6c0000002100 */
[----:B------:R-:W0:Y:S08]  /*0050*/  S2UR UR5, SR_CTAID.Y ;  /* 0x00000000000579c3 */ /* 0x000e300000002600 */
[----:B------:R-:W0:Y:S08]  /*0060*/  LDC R3, c[0x0][0x364] ;  /* 0x0000d900ff037b82 */ /* 0x000e300000000800 */
[----:B------:R-:W1:Y:S08]  /*0070*/  S2UR UR4, SR_CTAID.X ;  /* 0x00000000000479c3 */ /* 0x000e700000002500 */
[----:B------:R-:W3:Y:S01]  /*0080*/  LDC.64 R10, c[0x0][0x3a0] ;  /* 0x0000e800ff0a7b82 */ /* 0x000ee20000000a00 */
[----:B0-----:R-:W-:-:S05]  /*0090*/  IMAD R0, R3, UR5, R0 ;  /* 0x0000000503007c24 */ /* 0x001fca000f8e0200 */
[----:B--2---:R-:W-:Y:S01]  /*00a0*/  ISETP.GE.U32.AND P0, PT, R0, UR6, PT ;  /* 0x0000000600007c0c */ /* 0x004fe2000bf06070 */
[----:B-1----:R-:W-:-:S03]  /*00b0*/  IMAD R12, R13, UR4, R12 ;  /* 0x000000040d0c7c24 */ /* 0x002fc6000f8e020c */
[----:B------:R-:W-:Y:S02]  /*00c0*/  ISETP.GE.U32.AND.EX P0, PT, RZ, UR7, PT, P0 ;  /* 0x00000007ff007c0c */ /* 0x000fe4000bf06100 */
[----:B---3--:R-:W-:-:S04]  /*00d0*/  ISETP.GE.U32.AND P1, PT, R12, R10, PT ;  /* 0x0000000a0c00720c */ /* 0x008fc80003f26070 */
[----:B------:R-:W-:-:S13]  /*00e0*/  ISETP.GE.U32.OR.EX P0, PT, RZ, R11, P0, P1 ;  /* 0x0000000bff00720c */ /* 0x000fda0000706510 */
[----:B------:R-:W-:Y:S05]  /*00f0*/  @P0 EXIT ;  /* 0x000000000000094d */ /* 0x000fea0003800000 */
[----:B------:R-:W0:Y:S01]  /*0100*/  LDCU.64 UR8, c[0x0][0x3a8] ;  /* 0x00007500ff0877ac */ /* 0x000e220008000a00 */
[----:B------:R-:W-:Y:S01]  /*0110*/  IMAD.MOV.U32 R19, RZ, RZ, RZ ;  /* 0x000000ffff137224 */ /* 0x000fe200078e00ff */
[----:B------:R-:W1:Y:S01]  /*0120*/  LDCU.64 UR10, c[0x0][0x358] ;  /* 0x00006b00ff0a77ac */ /* 0x000e620008000a00 */
[----:B0-----:R-:W-:-:S04]  /*0130*/  UISETP.NE.U32.AND UP0, UPT, UR8, URZ, UPT ;  /* 0x000000ff0800728c */ /* 0x001fc8000bf05070 */
[----:B------:R-:W-:-:S09]  /*0140*/  UISETP.NE.AND.EX UP0, UPT, UR9, URZ, UPT, UP0 ;  /* 0x000000ff0900728c */ /* 0x000fd2000bf05300 */
[----:B-1----:R-:W-:Y:S05]  /*0150*/  BRA.U !UP0, `(.L_x_3) ;  /* 0x0000000908947547 */ /* 0x002fea000b800000 */
[----:B------:R-:W-:Y:S02]  /*0160*/  UISETP.GE.U32.AND UP1, UPT, UR8, 0x8, UPT ;  /* 0x000000080800788c */ /* 0x000fe4000bf26070 */
[C---:B------:R-:W-:Y:S01]  /*0170*/  IMAD.WIDE.U32 R14, R0.reuse, UR8, RZ ;  /* 0x00000008000e7c25 */ /* 0x040fe2000f8e00ff */
[----:B------:R-:W-:Y:S02]  /*0180*/  ULOP3.LUT UR12, UR8, 0x7, URZ, 0xc0, !UPT ;  /* 0x00000007080c7892 */ /* 0x000fe4000f8ec0ff */
[----:B------:R-:W-:Y:S01]  /*0190*/  UISETP.GE.U32.AND.EX UP1, UPT, UR9, URZ, UPT, UP1 ;  /* 0x000000ff0900728c */ /* 0x000fe2000bf26110 */
[----:B------:R-:W-:Y:S01]  /*01a0*/  IMAD.MOV.U32 R19, RZ, RZ, RZ ;  /* 0x000000ffff137224 */ /* 0x000fe200078e00ff */
[----:B------:R-:W-:Y:S01]  /*01b0*/  UISETP.NE.U32.AND UP0, UPT, UR12, URZ, UPT ;  /* 0x000000ff0c00728c */ /* 0x000fe2000bf05070 */
[----:B------:R-:W-:Y:S01]  /*01c0*/  IMAD R2, R0, UR9, R15 ;  /* 0x0000000900027c24 */ /* 0x000fe2000f8e020f */
[----:B------:R-:W-:Y:S01]  /*01d0*/  UMOV UR4, URZ ;  /* 0x000000ff00047c82 */ /* 0x000fe20008000000 */
[----:B------:R-:W-:Y:S01]  /*01e0*/  UMOV UR5, URZ ;  /* 0x000000ff00057c82 */ /* 0x000fe20008000000 */
[----:B------:R-:W-:-:S03]  /*01f0*/  UISETP.NE.AND.EX UP0, UPT, URZ, URZ, UPT, UP0 ;  /* 0x000000ffff00728c */ /* 0x000fc6000bf05300 */
[----:B------:R-:W-:Y:S08]  /*0200*/  BRA.U !UP1, `(.L_x_4) ;  /* 0x0000000509047547 */ /* 0x000ff0000b800000 */
[----:B------:R-:W0:Y:S01]  /*0210*/  LDCU.128 UR16, c[0x0][0x380] ;  /* 0x00007000ff1077ac */ /* 0x000e220008000c00 */
[----:B------:R-:W-:Y:S01]  /*0220*/  HFMA2 R19, -RZ, RZ, 0, 0 ;  /* 0x00000000ff137431 */ /* 0x000fe200000001ff */
[C-C-:B------:R-:W-:Y:S01]  /*0230*/  SHF.L.U64.HI R6, R10.reuse, 0x5, R11.reuse ;  /* 0x000000050a067819 */ /* 0x140fe2000001020b */
[C---:B------:R-:W-:Y:S01]  /*0240*/  IMAD.SHL.U32 R5, R10.reuse, 0x4, RZ ;  /* 0x000000040a057824 */ /* 0x040fe200078e00ff */
[----:B------:R-:W1:Y:S01]  /*0250*/  LDCU UR5, c[0x0][0x3ac] ;  /* 0x00007580ff0577ac */ /* 0x000e620008000800 */
[----:B------:R-:W-:Y:S01]  /*0260*/  SHF.L.U64.HI R8, R10, 0x2, R11 ;  /* 0x000000020a087819 */ /* 0x000fe2000001020b */
[----:B------:R-:W-:-:S07]  /*0270*/  ULOP3.LUT UR4, UR8, 0xfffffff8, URZ, 0xc0, !UPT ;  /* 0xfffffff808047892 */ /* 0x000fce000f8ec0ff */
[----:B------:R-:W-:Y:S01]  /*0280*/  UMOV UR6, UR4 ;  /* 0x0000000400067c82 */ /* 0x000fe20008000000 */
[----:B0-----:R-:W-:Y:S02]  /*0290*/  LEA R7, P1, R14, UR16, 0x2 ;  /* 0x000000100e077c11 */ /* 0x001fe4000f8210ff */
[----:B------:R-:W-:Y:S02]  /*02a0*/  LEA R4, P0, R12, UR18, 0x2 ;  /* 0x000000120c047c11 */ /* 0x000fe4000f8010ff */
[----:B------:R-:W-:Y:S01]  /*02b0*/  LEA.HI.X R17, R14, UR17, R2, 0x2, P1 ;  /* 0x000000110e117c11 */ /* 0x000fe200088f1402 */
[----:B-1----:R-:W-:Y:S01]  /*02c0*/  UMOV UR7, UR5 ;  /* 0x0000000500077c82 */ /* 0x002fe20008000000 */
[----:B------:R-:W-:Y:S02]  /*02d0*/  IADD3 R7, P1, PT, R7, 0x10, RZ ;  /* 0x0000001007077810 */ /* 0x000fe40007f3e0ff */
[----:B------:R-:W-:-:S03]  /*02e0*/  LEA.HI.X R3, R12, UR19, RZ, 0x2, P0 ;  /* 0x000000130c037c11 */ /* 0x000fc600080f14ff */
[----:B------:R-:W-:-:S08]  /*02f0*/  IMAD.X R17, RZ, RZ, R17, P1 ;  /* 0x000000ffff117224 */ /* 0x000fd000008e0611 */
.L_x_5:
[----:B------:R-:W-:Y:S01]  /*0300*/  IMAD.MOV.U32 R22, RZ, RZ, R4 ;  /* 0x000000ffff167224 */ /* 0x000fe200078e0004 */
[----:B------:R-:W-:Y:S01]  /*0310*/  IADD3 R24, P0, PT, R4, R5, RZ ;  /* 0x0000000504187210 */ /* 0x000fe20007f1e0ff */
[----:B------:R-:W-:Y:S01]  /*0320*/  IMAD.MOV.U32 R23, RZ, RZ, R3 ;  /* 0x000000ffff177224 */ /* 0x000fe200078e0003 */
[----:B------:R-:W-:Y:S02]  /*0330*/  MOV R16, R7 ;  /* 0x0000000700107202 */ /* 0x000fe40000000f00 */
[----:B------:R-:W-:Y:S02]  /*0340*/  IADD3.X R25, PT, PT, R3, R8, RZ, P0, !PT ;  /* 0x0000000803197210 */ /* 0x000fe400007fe4ff */
[----:B------:R-:W2:Y:S01]  /*0350*/  LDG.E R22, desc[UR10][R22.64] ;  /* 0x0000000a16167981 */ /* 0x000ea2000c1e1900 */
[----:B------:R-:W-:-:S03]  /*0360*/  IADD3 R26, P0, PT, R24, R5, RZ ;  /* 0x00000005181a7210 */ /* 0x000fc60007f1e0ff */
[----:B------:R-:W3:Y:S04]  /*0370*/  LDG.E R7, desc[UR10][R24.64] ;  /* 0x0000000a18077981 */ /* 0x000ee8000c1e1900 */
[----:B------:R-:W4:Y:S04]  /*0380*/  LDG.E R28, desc[UR10][R16.64+-0x8] ;  /* 0xfffff80a101c7981 */ /* 0x000f28000c1e1900 */
[----:B------:R-:W2:Y:S01]  /*0390*/  LDG.E R23, desc[UR10][R16.64+-0x10] ;  /* 0xfffff00a10177981 */ /* 0x000ea2000c1e1900 */
[----:B------:R-:W-:-:S03]  /*03a0*/  IMAD.X R27, R25, 0x1, R8, P0 ;  /* 0x00000001191b7824 */ /* 0x000fc600000e0608 */
[----:B------:R-:W3:Y:S04]  /*03b0*/  LDG.E R24, desc[UR10][R16.64+-0xc] ;  /* 0xfffff40a10187981 */ /* 0x000ee8000c1e1900 */
[----:B------:R-:W4:Y:S01]  /*03c0*/  LDG.E R9, desc[UR10][R26.64] ;  /* 0x0000000a1a097981 */ /* 0x000f22000c1e1900 */
[----:B------:R-:W-:-:S03]  /*03d0*/  IADD3 R20, P0, PT, R26, R5, RZ ;  /* 0x000000051a147210 */ /* 0x000fc60007f1e0ff */
[----:B------:R-:W5:Y:S02]  /*03e0*/  LDG.E R29, desc[UR10][R16.64+0x8] ;  /* 0x0000080a101d7981 */ /* 0x000f64000c1e1900 */
[----:B------:R-:W-:Y:S01]  /*03f0*/  IMAD.X R21, R27, 0x1, R8, P0 ;  /* 0x000000011b157824 */ /* 0x000fe200000e0608 */
[----:B------:R-:W-:-:S04]  /*0400*/  IADD3 R18, P0, PT, R20, R5, RZ ;  /* 0x0000000514127210 */ /* 0x000fc80007f1e0ff */
[----:B------:R-:W5:Y:S01]  /*0410*/  LDG.E R20, desc[UR10][R20.64] ;  /* 0x0000000a14147981 */ /* 0x000f62000c1e1900 */
[----:B--2---:R-:W-:Y:S01]  /*0420*/  FFMA R23, R23, R22, R19 ;  /* 0x0000001617177223 */ /* 0x004fe20000000013 */
[----:B------:R-:W-:Y:S02]  /*0430*/  IADD3.X R19, PT, PT, R21, R8, RZ, P0, !PT ;  /* 0x0000000815137210 */ /* 0x000fe400007fe4ff */
[----:B------:R-:W-:Y:S01]  /*0440*/  IADD3 R22, P0, PT, R18, R5, RZ ;  /* 0x0000000512167210 */ /* 0x000fe20007f1e0ff */
[----:B---3--:R-:W-:Y:S01]  /*0450*/  FFMA R25, R24, R7, R23 ;  /* 0x0000000718197223 */ /* 0x008fe20000000017 */
[----:B------:R-:W2:Y:S03]  /*0460*/  LDG.E R21, desc[UR10][R16.64+0x4] ;  /* 0x0000040a10157981 */ /* 0x000ea6000c1e1900 */
[----:B------:R-:W-:Y:S01]  /*0470*/  IMAD.X R23, R19, 0x1, R8, P0 ;  /* 0x0000000113177824 */ /* 0x000fe200000e0608 */
[----:B------:R-:W5:Y:S01]  /*0480*/  LDG.E R7, desc[UR10][R16.64+-0x4] ;  /* 0xfffffc0a10077981 */ /* 0x000f62000c1e1900 */
[----:B------:R-:W-:Y:S01]  /*0490*/  IADD3 R24, P0, PT, R22, R5, RZ ;  /* 0x0000000516187210 */ /* 0x000fe20007f1e0ff */
[----:B----4-:R-:W-:-:S02]  /*04a0*/  FFMA R28, R28, R9, R25 ;  /* 0x000000091c1c7223 */ /* 0x010fc40000000019 */
[----:B------:R-:W3:Y:S02]  /*04b0*/  LDG.E R18, desc[UR10][R18.64] ;  /* 0x0000000a12127981 */ /* 0x000ee4000c1e1900 */
[----:B------:R-:W-:Y:S02]  /*04c0*/  IMAD.X R25, R23, 0x1, R8, P0 ;  /* 0x0000000117197824 */ /* 0x000fe400000e0608 */
[----:B------:R-:W3:Y:S01]  /*04d0*/  LDG.E R9, desc[UR10][R16.64] ;  /* 0x0000000a10097981 */ /* 0x000ee2000c1e1900 */
[----:B------:R-:W-:-:S03]  /*04e0*/  IADD3 R26, P0, PT, R24, R5, RZ ;  /* 0x00000005181a7210 */ /* 0x000fc60007f1e0ff */
[----:B------:R-:W2:Y:S01]  /*04f0*/  LDG.E R22, desc[UR10][R22.64] ;  /* 0x0000000a16167981 */ /* 0x000ea2000c1e1900 */
[----:B------:R-:W-:-:S03]  /*0500*/  IADD3.X R27, PT, PT, R25, R8, RZ, P0, !PT ;  /* 0x00000008191b7210 */ /* 0x000fc600007fe4ff */
[----:B------:R-:W4:Y:S04]  /*0510*/  LDG.E R24, desc[UR10][R24.64] ;  /* 0x0000000a18187981 */ /* 0x000f28000c1e1900 */
[----:B------:R-:W4:Y:S04]  /*0520*/  LDG.E R26, desc[UR10][R26.64] ;  /* 0x0000000a1a1a7981 */ /* 0x000f28000c1e1900 */
[----:B------:R0:W4:Y:S01]  /*0530*/  LDG.E R19, desc[UR10][R16.64+0xc] ;  /* 0x00000c0a10137981 */ /* 0x000122000c1e1900 */
[----:B------:R-:W-:-:S04]  /*0540*/  UIADD3 UR6, UP1, UPT, UR6, -0x8, URZ ;  /* 0xfffffff806067890 */ /* 0x000fc8000ff3e0ff */
[----:B------:R-:W-:Y:S02]  /*0550*/  UIADD3.X UR7, UPT, UPT, UR7, -0x1, URZ, UP1, !UPT ;  /* 0xffffffff07077890 */ /* 0x000fe40008ffe4ff */
[----:B------:R-:W-:-:S04]  /*0560*/  UISETP.NE.U32.AND UP1, UPT, UR6, URZ, UPT ;  /* 0x000000ff0600728c */ /* 0x000fc8000bf25070 */
[----:B------:R-:W-:Y:S01]  /*0570*/  UISETP.NE.AND.EX UP1, UPT, UR7, URZ, UPT, UP1 ;  /* 0x000000ff0700728c */ /* 0x000fe2000bf25310 */
[----:B------:R-:W-:-:S05]  /*0580*/  LEA R4, P0, R10, R4, 0x5 ;  /* 0x000000040a047211 */ /* 0x000fca00078028ff */
[----:B------:R-:W-:Y:S02]  /*0590*/  IMAD.X R3, R3, 0x1, R6, P0 ;  /* 0x0000000103037824 */ /* 0x000fe400000e0606 */
[----:B-----5:R-:W-:Y:S01]  /*05a0*/  FFMA R20, R7, R20, R28 ;  /* 0x0000001407147223 */ /* 0x020fe2000000001c */
[----:B------:R-:W-:-:S03]  /*05b0*/  IADD3 R7, P1, PT, R16, 0x20, RZ ;  /* 0x0000002010077810 */ /* 0x000fc60007f3e0ff */
[----:B---3--:R-:W-:-:S04]  /*05c0*/  FFMA R18, R9, R18, R20 ;  /* 0x0000001209127223 */ /* 0x008fc80000000014 */
[----:B--2---:R-:W-:-:S04]  /*05d0*/  FFMA R18, R21, R22, R18 ;  /* 0x0000001615127223 */ /* 0x004fc80000000012 */
[----:B----4-:R-:W-:Y:S01]  /*05e0*/  FFMA R18, R29, R24, R18 ;  /* 0x000000181d127223 */ /* 0x010fe20000000012 */
[----:B0-----:R-:W-:-:S03]  /*05f0*/  IMAD.X R17, RZ, RZ, R17, P1 ;  /* 0x000000ffff117224 */ /* 0x001fc600008e0611 */
[----:B------:R-:W-:Y:S01]  /*0600*/  FFMA R19, R19, R26, R18 ;  /* 0x0000001a13137223 */ /* 0x000fe20000000012 */
[----:B------:R-:W-:Y:S06]  /*0610*/  BRA.U UP1, `(.L_x_5) ;  /* 0xfffffffd01387547 */ /* 0x000fec000b83ffff */
.L_x_4:
[----:B------:R-:W-:Y:S05]  /*0620*/  BRA.U !UP0, `(.L_x_3) ;  /* 0x0000000508607547 */ /* 0x000fea000b800000 */
[----:B------:R-:W-:Y:S02]  /*0630*/  UISETP.GE.U32.AND UP1, UPT, UR12, 0x4, UPT ;  /* 0x000000040c00788c */ /* 0x000fe4000bf26070 */
[----:B------:R-:W-:Y:S02]  /*0640*/  ULOP3.LUT UR7, UR8, 0x3, URZ, 0xc0, !UPT ;  /* 0x0000000308077892 */ /* 0x000fe4000f8ec0ff */
[----:B------:R-:W-:Y:S02]  /*0650*/  UISETP.GE.U32.AND.EX UP1, UPT, URZ, URZ, UPT, UP1 ;  /* 0x000000ffff00728c */ /* 0x000fe4000bf26110 */
[----:B------:R-:W-:-:S04]  /*0660*/  UISETP.NE.U32.AND UP0, UPT, UR7, URZ, UPT ;  /* 0x000000ff0700728c */ /* 0x000fc8000bf05070 */
[----:B------:R-:W-:-:S03]  /*0670*/  UISETP.NE.AND.EX UP0, UPT, URZ, URZ, UPT, UP0 ;  /* 0x000000ffff00728c */ /* 0x000fc6000bf05300 */
[----:B------:R-:W-:Y:S08]  /*0680*/  BRA.U !UP1, `(.L_x_6) ;  /* 0x00000001098c7547 */ /* 0x000ff0000b800000 */
[----:B------:R-:W0:Y:S01]  /*0690*/  LDCU.128 UR12, c[0x0][0x380] ;  /* 0x00007000ff0c77ac */ /* 0x000e220008000c00 */
[----:B------:R-:W-:Y:S02]  /*06a0*/  HFMA2 R13, -RZ, RZ, 0, 0 ;  /* 0x00000000ff0d7431 */ /* 0x000fe400000001ff */
[----:B------:R-:W-:Y:S01]  /*06b0*/  IMAD R4, R10, UR5, RZ ;  /* 0x000000050a047c24 */ /* 0x000fe2000f8e02ff */
[----:B------:R-:W-:Y:S01]  /*06c0*/  IADD3 R5, P1, PT, R14, UR4, RZ ;  /* 0x000000040e057c10 */ /* 0x000fe2000ff3e0ff */
[----:B------:R-:W-:-:S04]  /*06d0*/  IMAD.WIDE.U32 R8, R10, 0x4, RZ ;  /* 0x000000040a087825 */ /* 0x000fc800078e00ff */
[----:B------:R-:W-:Y:S02]  /*06e0*/  IMAD R3, R11, UR4, R4 ;  /* 0x000000040b037c24 */ /* 0x000fe4000f8e0204 */
[----:B------:R-:W-:-:S04]  /*06f0*/  IMAD.WIDE.U32 R6, R10, UR4, R12 ;  /* 0x000000040a067c25 */ /* 0x000fc8000f8e000c */
[----:B------:R-:W-:Y:S01]  /*0700*/  IMAD.IADD R3, R7, 0x1, R3 ;  /* 0x0000000107037824 */ /* 0x000fe200078e0203 */
[C---:B0-----:R-:W-:Y:S02]  /*0710*/  LEA R20, P2, R6.reuse, UR14, 0x2 ;  /* 0x0000000e06147c11 */ /* 0x041fe4000f8410ff */
[----:B------:R-:W-:Y:S02]  /*0720*/  LEA R4, P0, R5, UR12, 0x2 ;  /* 0x0000000c05047c11 */ /* 0x000fe4000f8010ff */
[----:B------:R-:W-:Y:S01]  /*0730*/  LEA.HI.X R21, R6, UR15, R3, 0x2, P2 ;  /* 0x0000000f06157c11 */ /* 0x000fe200090f1403 */
[----:B------:R-:W-:Y:S01]  /*0740*/  IMAD.SHL.U32 R3, R11, 0x4, RZ ;  /* 0x000000040b037824 */ /* 0x000fe200078e00ff */
[----:B------:R-:W-:Y:S02]  /*0750*/  IADD3.X R6, PT, PT, R2, UR5, RZ, P1, !PT ;  /* 0x0000000502067c10 */ /* 0x000fe40008ffe4ff */
[----:B------:R-:W-:Y:S01]  /*0760*/  IADD3 R16, P1, PT, R20, R8, RZ ;  /* 0x0000000814107210 */ /* 0x000fe20007f3e0ff */
[----:B------:R-:W2:Y:S01]  /*0770*/  LDG.E R18, desc[UR10][R20.64] ;  /* 0x0000000a14127981 */ /* 0x000ea2000c1e1900 */
[----:B------:R-:W-:-:S02]  /*0780*/  IADD3 R9, PT, PT, R9, R3, RZ ;  /* 0x0000000309097210 */ /* 0x000fc40007ffe0ff */
[----:B------:R-:W-:Y:S02]  /*0790*/  LEA.HI.X R5, R5, UR13, R6, 0x2, P0 ;  /* 0x0000000d05057c11 */ /* 0x000fe400080f1406 */
[-C--:B------:R-:W-:Y:S01]  /*07a0*/  IADD3 R6, P0, PT, R16, R8.reuse, RZ ;  /* 0x0000000810067210 */ /* 0x080fe20007f1e0ff */
[----:B------:R-:W-:Y:S02]  /*07b0*/  IMAD.X R17, R9, 0x1, R21, P1 ;  /* 0x0000000109117824 */ /* 0x000fe400008e0615 */
[----:B------:R-:W2:Y:S01]  /*07c0*/  LDG.E R22, desc[UR10][R4.64] ;  /* 0x0000000a04167981 */ /* 0x000ea2000c1e1900 */
[----:B------:R-:W-:Y:S01]  /*07d0*/  IADD3 R8, P1, PT, R6, R8, RZ ;  /* 0x0000000806087210 */ /* 0x000fe20007f3e0ff */
[----:B------:R-:W-:Y:S02]  /*07e0*/  IMAD.X R7, R17, 0x1, R9, P0 ;  /* 0x0000000111077824 */ /* 0x000fe400000e0609 */
[----:B------:R-:W3:Y:S04]  /*07f0*/  LDG.E R16, desc[UR10][R16.64] ;  /* 0x0000000a10107981 */ /* 0x000ee8000c1e1900 */
[----:B------:R-:W3:Y:S01]  /*0800*/  LDG.E R3, desc[UR10][R4.64+0x4] ;  /* 0x0000040a04037981 */ /* 0x000ee2000c1e1900 */
[----:B------:R-:W-:-:S03]  /*0810*/  IADD3.X R9, PT, PT, R7, R9, RZ, P1, !PT ;  /* 0x0000000907097210 */ /* 0x000fc60000ffe4ff */
[----:B------:R-:W4:Y:S04]  /*0820*/  LDG.E R6, desc[UR10][R6.64] ;  /* 0x0000000a06067981 */ /* 0x000f28000c1e1900 */
[----:B------:R-:W4:Y:S04]  /*0830*/  LDG.E R24, desc[UR10][R4.64+0x8] ;  /* 0x0000080a04187981 */ /* 0x000f28000c1e1900 */
[----:B------:R-:W5:Y:S04]  /*0840*/  LDG.E R26, desc[UR10][R4.64+0xc] ;  /* 0x00000c0a041a7981 */ /* 0x000f68000c1e1900 */
[----:B------:R-:W5:Y:S01]  /*0850*/  LDG.E R8, desc[UR10][R8.64] ;  /* 0x0000000a08087981 */ /* 0x000f62000c1e1900 */
[----:B------:R-:W-:-:S04]  /*0860*/  UIADD3 UR4, UP1, UPT, UR4, 0x4, URZ ;  /* 0x0000000404047890 */ /* 0x000fc8000ff3e0ff */
[----:B------:R-:W-:Y:S01]  /*0870*/  UIADD3.X UR5, UPT, UPT, URZ, UR5, URZ, UP1, !UPT ;  /* 0x00000005ff057290 */ /* 0x000fe20008ffe4ff */
[----:B--2---:R-:W-:-:S04]  /*0880*/  FFMA R18, R22, R18, R19 ;  /* 0x0000001216127223 */ /* 0x004fc80000000013 */
[----:B---3--:R-:W-:-:S04]  /*0890*/  FFMA R3, R3, R16, R18 ;  /* 0x0000001003037223 */ /* 0x008fc80000000012 */
[----:B----4-:R-:W-:-:S04]  /*08a0*/  FFMA R3, R24, R6, R3 ;  /* 0x0000000618037223 */ /* 0x010fc80000000003 */
[----:B-----5:R-:W-:-:S07]  /*08b0*/  FFMA R19, R26, R8, R3 ;  /* 0x000000081a137223 */ /* 0x020fce0000000003 */
.L_x_6:
[----:B------:R-:W-:Y:S05]  /*08c0*/  BRA.U !UP0, `(.L_x_3) ;  /* 0x0000000108b87547 */ /* 0x000fea000b800000 */
[----:B------:R-:W-:Y:S02]  /*08d0*/  UISETP.NE.U32.AND UP1, UPT, UR7, 0x1, UPT ;  /* 0x000000010700788c */ /* 0x000fe4000bf25070 */
[----:B------:R-:W-:Y:S02]  /*08e0*/  ULOP3.LUT UR6, UR8, 0x1, URZ, 0xc0, !UPT ;  /* 0x0000000108067892 */ /* 0x000fe4000f8ec0ff */
[----:B------:R-:W-:Y:S02]  /*08f0*/  UISETP.NE.AND.EX UP1, UPT, URZ, URZ, UPT, UP1 ;  /* 0x000000ffff00728c */ /* 0x000fe4000bf25310 */
[----:B------:R-:W-:-:S04]  /*0900*/  UISETP.NE.U32.AND UP0, UPT, UR6, 0x1, UPT ;  /* 0x000000010600788c */ /* 0x000fc8000bf05070 */
[----:B------:R-:W-:-:S03]  /*0910*/  UISETP.NE.U32.AND.EX UP0, UPT, URZ, URZ, UPT, UP0 ;  /* 0x000000ffff00728c */ /* 0x000fc6000bf05100 */
[----:B------:R-:W-:Y:S08]  /*0920*/  BRA.U !UP1, `(.L_x_7) ;  /* 0x00000001095c7547 */ /* 0x000ff0000b800000 */
[----:B------:R-:W0:Y:S01]  /*0930*/  LDCU.128 UR12, c[0x0][0x380] ;  /* 0x00007000ff0c77ac */ /* 0x000e220008000c00 */
[----:B------:R-:W-:Y:S01]  /*0940*/  IMAD.MOV.U32 R4, RZ, RZ, R12 ;  /* 0x000000ffff047224 */ /* 0x000fe200078e000c */
[----:B------:R-:W-:Y:S01]  /*0950*/  IADD3 R3, P0, PT, R14, UR4, RZ ;  /* 0x000000040e037c10 */ /* 0x000fe2000ff1e0ff */
[----:B------:R-:W-:Y:S02]  /*0960*/  IMAD.MOV.U32 R5, RZ, RZ, RZ ;  /* 0x000000ffff057224 */ /* 0x000fe400078e00ff */
[----:B------:R-:W-:Y:S01]  /*0970*/  IMAD R6, R10, UR5, RZ ;  /* 0x000000050a067c24 */ /* 0x000fe2000f8e02ff */
[----:B------:R-:W-:Y:S01]  /*0980*/  IADD3.X R16, PT, PT, R2, UR5, RZ, P0, !PT ;  /* 0x0000000502107c10 */ /* 0x000fe200087fe4ff */
[----:B------:R-:W-:-:S04]  /*0990*/  IMAD.WIDE.U32 R8, R10, UR4, R4 ;  /* 0x000000040a087c25 */ /* 0x000fc8000f8e0004 */
[----:B------:R-:W-:-:S05]  /*09a0*/  IMAD R5, R11, UR4, R6 ;  /* 0x000000040b057c24 */ /* 0x000fca000f8e0206 */
[----:B------:R-:W-:Y:S02]  /*09b0*/  IADD3 R7, PT, PT, R9, R5, RZ ;  /* 0x0000000509077210 */ /* 0x000fe40007ffe0ff */
[C---:B0-----:R-:W-:Y:S02]  /*09c0*/  LEA R6, P0, R8.reuse, UR14, 0x2 ;  /* 0x0000000e08067c11 */ /* 0x041fe4000f8010ff */
[C---:B------:R-:W-:Y:S02]  /*09d0*/  LEA R4, P1, R3.reuse, UR12, 0x2 ;  /* 0x0000000c03047c11 */ /* 0x040fe4000f8210ff */
[----:B------:R-:W-:Y:S02]  /*09e0*/  LEA.HI.X R7, R8, UR15, R7, 0x2, P0 ;  /* 0x0000000f08077c11 */ /* 0x000fe400080f1407 */
[----:B------:R-:W-:Y:S02]  /*09f0*/  LEA.HI.X R5, R3, UR13, R16, 0x2, P1 ;  /* 0x0000000d03057c11 */ /* 0x000fe400088f1410 */
[----:B------:R-:W-:-:S02]  /*0a00*/  LEA R8, P0, R10, R6, 0x2 ;  /* 0x000000060a087211 */ /* 0x000fc400078010ff */
[----:B------:R-:W2:Y:S02]  /*0a10*/  LDG.E R6, desc[UR10][R6.64] ;  /* 0x0000000a06067981 */ /* 0x000ea4000c1e1900 */
[----:B------:R-:W-:Y:S02]  /*0a20*/  LEA.HI.X R9, R10, R7, R11, 0x2, P0 ;  /* 0x000000070a097211 */ /* 0x000fe400000f140b */
[----:B------:R-:W2:Y:S04]  /*0a30*/  LDG.E R16, desc[UR10][R4.64] ;  /* 0x0000000a04107981 */ /* 0x000ea8000c1e1900 */
[----:B------:R-:W3:Y:S04]  /*0a40*/  LDG.E R18, desc[UR10][R4.64+0x4] ;  /* 0x0000040a04127981 */ /* 0x000ee8000c1e1900 */
[----:B------:R-:W3:Y:S01]  /*0a50*/  LDG.E R8, desc[UR10][R8.64] ;  /* 0x0000000a08087981 */ /* 0x000ee2000c1e1900 */
[----:B------:R-:W-:-:S04]  /*0a60*/  UIADD3 UR4, UP1, UPT, UR4, 0x2, URZ ;  /* 0x0000000204047890 */ /* 0x000fc8000ff3e0ff */
[----:B------:R-:W-:Y:S01]  /*0a70*/  UIADD3.X UR5, UPT, UPT, URZ, UR5, URZ, UP1, !UPT ;  /* 0x00000005ff057290 */ /* 0x000fe20008ffe4ff */
[----:B--2---:R-:W-:-:S04]  /*0a80*/  FFMA R19, R16, R6, R19 ;  /* 0x0000000610137223 */ /* 0x004fc80000000013 */
[----:B---3--:R-:W-:-:S07]  /*0a90*/  FFMA R19, R18, R8, R19 ;  /* 0x0000000812137223 */ /* 0x008fce0000000013 */
.L_x_7:
[----:B------:R-:W-:Y:S05]  /*0aa0*/  BRA.U UP0, `(.L_x_3) ;  /* 0x0000000100407547 */ /* 0x000fea000b800000 */
[----:B------:R-:W0:Y:S01]  /*0ab0*/  LDCU.128 UR12, c[0x0][0x380] ;  /* 0x00007000ff0c77ac */ /* 0x000e220008000c00 */
[----:B------:R-:W-:Y:S01]  /*0ac0*/  IMAD R4, R10, UR5, RZ ;  /* 0x000000050a047c24 */ /* 0x000fe2000f8e02ff */
[----:B------:R-:W-:Y:S01]  /*0ad0*/  IADD3 R14, P0, PT, R14, UR4, RZ ;  /* 0x000000040e0e7c10 */ /* 0x000fe2000ff1e0ff */
[----:B------:R-:W-:Y:S02]  /*0ae0*/  IMAD.MOV.U32 R6, RZ, RZ, R12 ;  /* 0x000000ffff067224 */ /* 0x000fe400078e000c */
[----:B------:R-:W-:Y:S01]  /*0af0*/  IMAD.MOV.U32 R7, RZ, RZ, RZ ;  /* 0x000000ffff077224 */ /* 0x000fe200078e00ff */
[----:B------:R-:W-:Y:S01]  /*0b00*/  IADD3.X R5, PT, PT, R2, UR5, RZ, P0, !PT ;  /* 0x0000000502057c10 */ /* 0x000fe200087fe4ff */
[----:B------:R-:W-:Y:S02]  /*0b10*/  IMAD R3, R11, UR4, R4 ;  /* 0x000000040b037c24 */ /* 0x000fe4000f8e0204 */
[----:B------:R-:W-:-:S05]  /*0b20*/  IMAD.WIDE.U32 R6, R10, UR4, R6 ;  /* 0x000000040a067c25 */ /* 0x000fca000f8e0006 */
[----:B------:R-:W-:Y:S02]  /*0b30*/  IADD3 R3, PT, PT, R7, R3, RZ ;  /* 0x0000000307037210 */ /* 0x000fe40007ffe0ff */
[----:B0-----:R-:W-:Y:S02]  /*0b40*/  LEA R4, P1, R14, UR12, 0x2 ;  /* 0x0000000c0e047c11 */ /* 0x001fe4000f8210ff */
[----:B------:R-:W-:Y:S02]  /*0b50*/  LEA R2, P0, R6, UR14, 0x2 ;  /* 0x0000000e06027c11 */ /* 0x000fe4000f8010ff */
[----:B------:R-:W-:Y:S02]  /*0b60*/  LEA.HI.X R5, R14, UR13, R5, 0x2, P1 ;  /* 0x0000000d0e057c11 */ /* 0x000fe400088f1405 */
[----:B------:R-:W-:-:S03]  /*0b70*/  LEA.HI.X R3, R6, UR15, R3, 0x2, P0 ;  /* 0x0000000f06037c11 */ /* 0x000fc600080f1403 */
[----:B------:R-:W2:Y:S04]  /*0b80*/  LDG.E R4, desc[UR10][R4.64] ;  /* 0x0000000a04047981 */ /* 0x000ea8000c1e1900 */
[----:B------:R-:W2:Y:S02]  /*0b90*/  LDG.E R2, desc[UR10][R2.64] ;  /* 0x0000000a02027981 */ /* 0x000ea4000c1e1900 */
[----:B--2---:R-:W-:-:S07]  /*0ba0*/  FFMA R19, R4, R2, R19 ;  /* 0x0000000204137223 */ /* 0x004fce0000000013 */
.L_x_3:
[----:B------:R-:W0:Y:S01]  /*0bb0*/  LDCU.64 UR4, c[0x0][0x390] ;  /* 0x00007200ff0477ac */ /* 0x000e220008000a00 */
[----:B------:R-:W-:Y:S01]  /*0bc0*/  MOV R5, RZ ;  /* 0x000000ff00057202 */ /* 0x000fe20000000f00 */
[----:B------:R-:W-:-:S04]  /*0bd0*/  IMAD.MOV.U32 R4, RZ, RZ, R12 ;  /* 0x000000ffff047224 */ /* 0x000fc800078e000c */
[----:B------:R-:W-:-:S04]  /*0be0*/  IMAD.WIDE.U32 R4, R0, R10, R4 ;  /* 0x0000000a00047225 */ /* 0x000fc800078e0004 */
[----:B------:R-:W-:Y:S01]  /*0bf0*/  IMAD R11, R0, R11, R5 ;  /* 0x0000000b000b7224 */ /* 0x000fe200078e0205 */
[----:B0-----:R-:W-:-:S04]  /*0c00*/  LEA R2, P0, R4, UR4, 0x2 ;  /* 0x0000000404027c11 */ /* 0x001fc8000f8010ff */
[----:B------:R-:W-:-:S05]  /*0c10*/  LEA.HI.X R3, R4, UR5, R11, 0x2, P0 ;  /* 0x0000000504037c11 */ /* 0x000fca00080f140b */
[----:B------:R-:W2:Y:S02]  /*0c20*/  LDG.E R0, desc[UR10][R2.64] ;  /* 0x0000000a02007981 */ /* 0x000ea4000c1e1900 */
[----:B--2---:R-:W-:-:S05]  /*0c30*/  FADD R19, R0, R19 ;  /* 0x0000001300137221 */ /* 0x004fca0000000000 */
[----:B------:R-:W-:Y:S01]  /*0c40*/  STG.E desc[UR10][R2.64], R19 ;  /* 0x0000001302007986 */ /* 0x000fe2000c10190a */
[----:B------:R-:W-:Y:S05]  /*0c50*/  EXIT ;  /* 0x000000000000794d */ /* 0x000fea0003800000 */
.L_x_8:
        /* <DEDUP_REMOVED lines=10> */
.L_x_10:


//--------------------- .nv.shared._Z10mat_mul_dtILi128ELi4EEvPK6__halfS2_PS0_mmm --------------------------
	.section	.nv.shared._Z10mat_mul_dtILi128ELi4EEvPK6__halfS2_PS0_mmm,"aw",@nobits
	.sectionflags	@""
	.align	2
.nv.shared._Z10mat_mul_dtILi128ELi4EEvPK6__halfS2_PS0_mmm:
	.zero		25600


//--------------------- .nv.shared.reserved.0     --------------------------
	.section	.nv.shared.reserved.0,"aw",@nobits
	.weak		__nv_reservedSMEM_offset_0_alias
	.size		__nv_reservedSMEM_offset_0_alias, 0, 64
	.other		__nv_reservedSMEM_offset_0_alias,@"STO_CUDA_RESERVED_SHARED STV_DEFAULT"
__nv_reservedSMEM_offset_0_alias:
	.zero		0
	.zero		64


//--------------------- .nv.constant0._Z10mat_mul_dtILi128ELi4EEvPK6__halfS2_PS0_mmm --------------------------
	.section	.nv.constant0._Z10mat_mul_dtILi128ELi4EEvPK6__halfS2_PS0_mmm,"a",@progbits
	.sectionflags	@""
	.align	4
.nv.constant0._Z10mat_mul_dtILi128ELi4EEvPK6__halfS2_PS0_mmm:
	.zero		944


//--------------------- .nv.constant0._Z9mat_mul_dPfS_S_mmm --------------------------
	.section	.nv.constant0._Z9mat_mul_dPfS_S_mmm,"a",@progbits
	.sectionflags	@""
	.align	4
.nv.constant0._Z9mat_mul_dPfS_S_mmm:
	.zero		944


//--------------------- SYMBOLS --------------------------

	.type		.nv.reservedSmem.offset0,@object
	.size		.nv.reservedSmem.offset0,0x4
	.type		.nv.reservedSmem.cap,@object
	.size		.nv.reservedSmem.cap,0x4
